def attn_fwd(
    Q,
    K,
    V,
    Out,
    Lse,
    sm_scale,
    stride_qz,
    stride_qh,
    stride_qm,
    stride_qk,
    stride_kz,
    stride_kh,
    stride_kn,
    stride_kk,
    stride_vz,
    stride_vh,
    stride_vn,
    stride_vk,
    stride_oz,
    stride_oh,
    stride_om,
    stride_ok,
    seqlen_q,
    seqlen_k,
    BLOCK_M: tl.constexpr,
    BLOCK_N: tl.constexpr,
    HEAD_DIM: tl.constexpr,
    CAUSAL: tl.constexpr,
):
    start_m = tl.program_id(0)
    off_hz = tl.program_id(1)
    q_off = off_hz * stride_qh
    k_off = off_hz * stride_kh
    v_off = off_hz * stride_vh
    offs_m = start_m * BLOCK_M + tl.arange(0, BLOCK_M)
    offs_d = tl.arange(0, HEAD_DIM)
    offs_n = tl.arange(0, BLOCK_N)
    q_ptrs = Q + q_off + offs_m[:, None] * stride_qm + offs_d[None, :] * stride_qk
    k_ptrs = K + k_off + offs_d[:, None] * stride_kk + offs_n[None, :] * stride_kn
    v_ptrs = V + v_off + offs_n[:, None] * stride_vn + offs_d[None, :] * stride_vk
    m_i = tl.full([BLOCK_M], float("-inf"), dtype=tl.float32)
    l_i = tl.zeros([BLOCK_M], dtype=tl.float32) + 1.0
    acc = tl.zeros([BLOCK_M, HEAD_DIM], dtype=tl.float32)
    q = tl.load(q_ptrs)
    acc, l_i, m_i = _attn_fwd_inner(
        acc,
        l_i,
        m_i,
        q,
        k_ptrs,
        v_ptrs,
        sm_scale,
        stride_kn,
        stride_vn,
        start_m,
        seqlen_k,
        BLOCK_M,
        BLOCK_N,
        HEAD_DIM,
        CAUSAL,
    )
    acc = acc / l_i[:, None]
    lse = m_i + tl.math.log2(l_i) / 1.4426950408889634
    o_ptrs = (
        Out
        + off_hz * stride_oh
        + offs_m[:, None] * stride_om
        + offs_d[None, :] * stride_ok
    )
    tl.store(o_ptrs, acc.to(Out.dtype.element_ty))
    tl.store(Lse + off_hz * seqlen_q + offs_m, lse)

# config = {"BLOCK_M": 32, "BLOCK_N": 16, "HEAD_DIM": 16, "arch": "sm_90", "causal": false, "dtype": "fp16", "num_stages": 2, "num_warps": 4}
# arch = sm_90


// ===== COMPILED SASS (sm_90a) =====

	.target	sm_90a

	.elftype	@"ET_EXEC"


//--------------------- .note.nv.tkinfo           --------------------------
	.section	.note.nv.tkinfo,"",@"SHT_NOTE"
	.sectionflags	@"SHF_NOTE_NV_TKINFO"
	.tkinfo
        /*0018*/ 	.word	0x00000002
        /*0030*/ 	.string	""
        /*0030*/ 	.string	"ptxas"
        /*0030*/ 	.string	"Cuda compilation tools, release 13.0, V13.0.88"
        /*0030*/ 	.string	"Build cuda_13.0.r13.0/compiler.36424714_0"
        /*0030*/ 	.string	"-v  -suppress-debug-info  -lineinfo  -arch sm_90a "



//--------------------- .note.nv.cuinfo           --------------------------
	.section	.note.nv.cuinfo,"",@"SHT_NOTE"
	.sectionflags	@"SHF_NOTE_NV_CUINFO"
        /*0018*/ 	.short	0x0002
        /*001a*/ 	.short	0x005a
        /*001c*/ 	.short	0x0082
	.zero		2


//--------------------- .nv.info                  --------------------------
	.section	.nv.info,"",@"SHT_CUDA_INFO"
	.align	4


	//----- nvinfo : EIATTR_REGCOUNT
	.align		4
        /*0000*/ 	.byte	0x04, 0x2f
        /*0002*/ 	.short	(.L_2 - .L_1)
	.align		4
.L_1:
        /*0004*/ 	.word	index@(attn_fwd)
        /*0008*/ 	.word	0x00000028


	//----- nvinfo : EIATTR_FRAME_SIZE
	.align		4
.L_2:
        /*000c*/ 	.byte	0x04, 0x11
        /*000e*/ 	.short	(.L_4 - .L_3)
	.align		4
.L_3:
        /*0010*/ 	.word	index@(attn_fwd)
        /*0014*/ 	.word	0x00000000


	//----- nvinfo : EIATTR_MIN_STACK_SIZE
	.align		4
.L_4:
        /*0018*/ 	.byte	0x04, 0x12
        /*001a*/ 	.short	(.L_6 - .L_5)
	.align		4
.L_5:
        /*001c*/ 	.word	index@(attn_fwd)
        /*0020*/ 	.word	0x00000000
.L_6:


//--------------------- .nv.compat                --------------------------
	.section	.nv.compat,"",@"SHT_CUDA_COMPAT_INFO"
	.align	4
        /*0000*/ 	.byte	0x02, 0x09, 0x01, 0x00, 0x02, 0x02, 0x01, 0x00, 0x02, 0x05, 0x05, 0x00, 0x03, 0x07, 0x01, 0x01
        /*0010*/ 	.byte	0x02, 0x03, 0x00, 0x00, 0x02, 0x06, 0x01, 0x00, 0x04, 0x0b, 0x08, 0x00, 0x00, 0x00, 0x00, 0x00
        /*0020*/ 	.byte	0x00, 0x00, 0x00, 0x00


//--------------------- .nv.info.attn_fwd         --------------------------
	.section	.nv.info.attn_fwd,"",@"SHT_CUDA_INFO"
	.sectionflags	@""
	.align	4


	//----- nvinfo : EIATTR_CUDA_API_VERSION
	.align		4
        /*0000*/ 	.byte	0x04, 0x37
        /*0002*/ 	.short	(.L_8 - .L_7)
.L_7:
        /*0004*/ 	.word	0x00000082


	//----- nvinfo : EIATTR_KPARAM_INFO
	.align		4
.L_8:
        /*0008*/ 	.byte	0x04, 0x17
        /*000a*/ 	.short	(.L_10 - .L_9)
.L_9:
        /*000c*/ 	.word	0x00000000
        /*0010*/ 	.short	0x0019
        /*0012*/ 	.short	0x0080
        /*0014*/ 	.byte	0x00, 0xf4, 0x21, 0x00


	//----- nvinfo : EIATTR_KPARAM_INFO
	.align		4
.L_10:
        /*0018*/ 	.byte	0x04, 0x17
        /*001a*/ 	.short	(.L_12 - .L_11)
.L_11:
        /*001c*/ 	.word	0x00000000
        /*0020*/ 	.short	0x0018
        /*0022*/ 	.short	0x0078
        /*0024*/ 	.byte	0x00, 0xf4, 0x21, 0x00


	//----- nvinfo : EIATTR_KPARAM_INFO
	.align		4
.L_12:
        /*0028*/ 	.byte	0x04, 0x17
        /*002a*/ 	.short	(.L_14 - .L_13)
.L_13:
        /*002c*/ 	.word	0x00000000
        /*0030*/ 	.short	0x0017
        /*0032*/ 	.short	0x0070
        /*0034*/ 	.byte	0x00, 0xf0, 0x11, 0x00


	//----- nvinfo : EIATTR_KPARAM_INFO
	.align		4
.L_14:
        /*0038*/ 	.byte	0x04, 0x17
        /*003a*/ 	.short	(.L_16 - .L_15)
.L_15:
        /*003c*/ 	.word	0x00000000
        /*0040*/ 	.short	0x0016
        /*0042*/ 	.short	0x006c
        /*0044*/ 	.byte	0x00, 0xf0, 0x11, 0x00


	//----- nvinfo : EIATTR_KPARAM_INFO
	.align		4
.L_16:
        /*0048*/ 	.byte	0x04, 0x17
        /*004a*/ 	.short	(.L_18 - .L_17)
.L_17:
        /*004c*/ 	.word	0x00000000
        /*0050*/ 	.short	0x0015
        /*0052*/ 	.short	0x0068
        /*0054*/ 	.byte	0x00, 0xf0, 0x11, 0x00


	//----- nvinfo : EIATTR_KPARAM_INFO
	.align		4
.L_18:
        /*0058*/ 	.byte	0x04, 0x17
        /*005a*/ 	.short	(.L_20 - .L_19)
.L_19:
        /*005c*/ 	.word	0x00000000
        /*0060*/ 	.short	0x0014
        /*0062*/ 	.short	0x0064
        /*0064*/ 	.byte	0x00, 0xf0, 0x11, 0x00


	//----- nvinfo : EIATTR_KPARAM_INFO
	.align		4
.L_20:
        /*0068*/ 	.byte	0x04, 0x17
        /*006a*/ 	.short	(.L_22 - .L_21)
.L_21:
        /*006c*/ 	.word	0x00000000
        /*0070*/ 	.short	0x0013
        /*0072*/ 	.short	0x0060
        /*0074*/ 	.byte	0x00, 0xf0, 0x11, 0x00


	//----- nvinfo : EIATTR_KPARAM_INFO
	.align		4
.L_22:
        /*0078*/ 	.byte	0x04, 0x17
        /*007a*/ 	.short	(.L_24 - .L_23)
.L_23:
        /*007c*/ 	.word	0x00000000
        /*0080*/ 	.short	0x0012
        /*0082*/ 	.short	0x005c
        /*0084*/ 	.byte	0x00, 0xf0, 0x11, 0x00


	//----- nvinfo : EIATTR_KPARAM_INFO
	.align		4
.L_24:
        /*0088*/ 	.byte	0x04, 0x17
        /*008a*/ 	.short	(.L_26 - .L_25)
.L_25:
        /*008c*/ 	.word	0x00000000
        /*0090*/ 	.short	0x0011
        /*0092*/ 	.short	0x0058
        /*0094*/ 	.byte	0x00, 0xf0, 0x11, 0x00


	//----- nvinfo : EIATTR_KPARAM_INFO
	.align		4
.L_26:
        /*0098*/ 	.byte	0x04, 0x17
        /*009a*/ 	.short	(.L_28 - .L_27)
.L_27:
        /*009c*/ 	.word	0x00000000
        /*00a0*/ 	.short	0x0010
        /*00a2*/ 	.short	0x0054
        /*00a4*/ 	.byte	0x00, 0xf0, 0x11, 0x00


	//----- nvinfo : EIATTR_KPARAM_INFO
	.align		4
.L_28:
        /*00a8*/ 	.byte	0x04, 0x17
        /*00aa*/ 	.short	(.L_30 - .L_29)
.L_29:
        /*00ac*/ 	.word	0x00000000
        /*00b0*/ 	.short	0x000f
        /*00b2*/ 	.short	0x0050
        /*00b4*/ 	.byte	0x00, 0xf0, 0x11, 0x00


	//----- nvinfo : EIATTR_KPARAM_INFO
	.align		4
.L_30:
        /*00b8*/ 	.byte	0x04, 0x17
        /*00ba*/ 	.short	(.L_32 - .L_31)
.L_31:
        /*00bc*/ 	.word	0x00000000
        /*00c0*/ 	.short	0x000e
        /*00c2*/ 	.short	0x004c
        /*00c4*/ 	.byte	0x00, 0xf0, 0x11, 0x00


	//----- nvinfo : EIATTR_KPARAM_INFO
	.align		4
.L_32:
        /*00c8*/ 	.byte	0x04, 0x17
        /*00ca*/ 	.short	(.L_34 - .L_33)
.L_33:
        /*00cc*/ 	.word	0x00000000
        /*00d0*/ 	.short	0x000d
        /*00d2*/ 	.short	0x0048
        /*00d4*/ 	.byte	0x00, 0xf0, 0x11, 0x00


	//----- nvinfo : EIATTR_KPARAM_INFO
	.align		4
.L_34:
        /*00d8*/ 	.byte	0x04, 0x17
        /*00da*/ 	.short	(.L_36 - .L_35)
.L_35:
        /*00dc*/ 	.word	0x00000000
        /*00e0*/ 	.short	0x000c
        /*00e2*/ 	.short	0x0044
        /*00e4*/ 	.byte	0x00, 0xf0, 0x11, 0x00


	//----- nvinfo : EIATTR_KPARAM_INFO
	.align		4
.L_36:
        /*00e8*/ 	.byte	0x04, 0x17
        /*00ea*/ 	.short	(.L_38 - .L_37)
.L_37:
        /*00ec*/ 	.word	0x00000000
        /*00f0*/ 	.short	0x000b
        /*00f2*/ 	.short	0x0040
        /*00f4*/ 	.byte	0x00, 0xf0, 0x11, 0x00


	//----- nvinfo : EIATTR_KPARAM_INFO
	.align		4
.L_38:
        /*00f8*/ 	.byte	0x04, 0x17
        /*00fa*/ 	.short	(.L_40 - .L_39)
.L_39:
        /*00fc*/ 	.word	0x00000000
        /*0100*/ 	.short	0x000a
        /*0102*/ 	.short	0x003c
        /*0104*/ 	.byte	0x00, 0xf0, 0x11, 0x00


	//----- nvinfo : EIATTR_KPARAM_INFO
	.align		4
.L_40:
        /*0108*/ 	.byte	0x04, 0x17
        /*010a*/ 	.short	(.L_42 - .L_41)
.L_41:
        /*010c*/ 	.word	0x00000000
        /*0110*/ 	.short	0x0009
        /*0112*/ 	.short	0x0038
        /*0114*/ 	.byte	0x00, 0xf0, 0x11, 0x00


	//----- nvinfo : EIATTR_KPARAM_INFO
	.align		4
.L_42:
        /*0118*/ 	.byte	0x04, 0x17
        /*011a*/ 	.short	(.L_44 - .L_43)
.L_43:
        /*011c*/ 	.word	0x00000000
        /*0120*/ 	.short	0x0008
        /*0122*/ 	.short	0x0034
        /*0124*/ 	.byte	0x00, 0xf0, 0x11, 0x00


	//----- nvinfo : EIATTR_KPARAM_INFO
	.align		4
.L_44:
        /*0128*/ 	.byte	0x04, 0x17
        /*012a*/ 	.short	(.L_46 - .L_45)
.L_45:
        /*012c*/ 	.word	0x00000000
        /*0130*/ 	.short	0x0007
        /*0132*/ 	.short	0x0030
        /*0134*/ 	.byte	0x00, 0xf0, 0x11, 0x00


	//----- nvinfo : EIATTR_KPARAM_INFO
	.align		4
.L_46:
        /*0138*/ 	.byte	0x04, 0x17
        /*013a*/ 	.short	(.L_48 - .L_47)
.L_47:
        /*013c*/ 	.word	0x00000000
        /*0140*/ 	.short	0x0006
        /*0142*/ 	.short	0x002c
        /*0144*/ 	.byte	0x00, 0xf0, 0x11, 0x00


	//----- nvinfo : EIATTR_KPARAM_INFO
	.align		4
.L_48:
        /*0148*/ 	.byte	0x04, 0x17
        /*014a*/ 	.short	(.L_50 - .L_49)
.L_49:
        /*014c*/ 	.word	0x00000000
        /*0150*/ 	.short	0x0005
        /*0152*/ 	.short	0x0028
        /*0154*/ 	.byte	0x00, 0xf0, 0x11, 0x00


	//----- nvinfo : EIATTR_KPARAM_INFO
	.align		4
.L_50:
        /*0158*/ 	.byte	0x04, 0x17
        /*015a*/ 	.short	(.L_52 - .L_51)
.L_51:
        /*015c*/ 	.word	0x00000000
        /*0160*/ 	.short	0x0004
        /*0162*/ 	.short	0x0020
        /*0164*/ 	.byte	0x00, 0xf4, 0x21, 0x00


	//----- nvinfo : EIATTR_KPARAM_INFO
	.align		4
.L_52:
        /*0168*/ 	.byte	0x04, 0x17
        /*016a*/ 	.short	(.L_54 - .L_53)
.L_53:
        /*016c*/ 	.word	0x00000000
        /*0170*/ 	.short	0x0003
        /*0172*/ 	.short	0x0018
        /*0174*/ 	.byte	0x00, 0xf4, 0x21, 0x00


	//----- nvinfo : EIATTR_KPARAM_INFO
	.align		4
.L_54:
        /*0178*/ 	.byte	0x04, 0x17
        /*017a*/ 	.short	(.L_56 - .L_55)
.L_55:
        /*017c*/ 	.word	0x00000000
        /*0180*/ 	.short	0x0002
        /*0182*/ 	.short	0x0010
        /*0184*/ 	.byte	0x00, 0xf4, 0x21, 0x00


	//----- nvinfo : EIATTR_KPARAM_INFO
	.align		4
.L_56:
        /*0188*/ 	.byte	0x04, 0x17
        /*018a*/ 	.short	(.L_58 - .L_57)
.L_57:
        /*018c*/ 	.word	0x00000000
        /*0190*/ 	.short	0x0001
        /*0192*/ 	.short	0x0008
        /*0194*/ 	.byte	0x00, 0xf4, 0x21, 0x00


	//----- nvinfo : EIATTR_KPARAM_INFO
	.align		4
.L_58:
        /*0198*/ 	.byte	0x04, 0x17
        /*019a*/ 	.short	(.L_60 - .L_59)
.L_59:
        /*019c*/ 	.word	0x00000000
        /*01a0*/ 	.short	0x0000
        /*01a2*/ 	.short	0x0000
        /*01a4*/ 	.byte	0x00, 0xf4, 0x21, 0x00


	//----- nvinfo : EIATTR_SPARSE_MMA_MASK
	.align		4
.L_60:
        /*01a8*/ 	.byte	0x03, 0x50
        /*01aa*/ 	.short	0x0000


	//----- nvinfo : EIATTR_MAXREG_COUNT
	.align		4
        /*01ac*/ 	.byte	0x03, 0x1b
        /*01ae*/ 	.short	0x00ff


	//----- nvinfo : EIATTR_NUM_BARRIERS
	.align		4
        /*01b0*/ 	.byte	0x02, 0x4c
        /*01b2*/ 	.byte	0x01
	.zero		1


	//----- nvinfo : EIATTR_MERCURY_ISA_VERSION
	.align		4
        /*01b4*/ 	.byte	0x03, 0x5f
        /*01b6*/ 	.short	0x0101


	//----- nvinfo : EIATTR_COOP_GROUP_MASK_REGIDS
	.align		4
        /*01b8*/ 	.byte	0x04, 0x29
        /*01ba*/ 	.short	(.L_62 - .L_61)


	//   ....[0]....
.L_61:
        /*01bc*/ 	.word	0xffffffff


	//   ....[1]....
        /*01c0*/ 	.word	0xffffffff


	//   ....[2]....
        /*01c4*/ 	.word	0xffffffff


	//   ....[3]....
        /*01c8*/ 	.word	0xffffffff


	//   ....[4]....
        /*01cc*/ 	.word	0xffffffff


	//   ....[5]....
        /*01d0*/ 	.word	0xffffffff


	//   ....[6]....
        /*01d4*/ 	.word	0xffffffff


	//   ....[7]....
        /*01d8*/ 	.word	0xffffffff


	//----- nvinfo : EIATTR_COOP_GROUP_INSTR_OFFSETS
	.align		4
.L_62:
        /*01dc*/ 	.byte	0x04, 0x28
        /*01de*/ 	.short	(.L_64 - .L_63)


	//   ....[0]....
.L_63:
        /*01e0*/ 	.word	0x00000aa0


	//   ....[1]....
        /*01e4*/ 	.word	0x00000ac0


	//   ....[2]....
        /*01e8*/ 	.word	0x00000bf0


	//   ....[3]....
        /*01ec*/ 	.word	0x00000c30


	//   ....[4]....
        /*01f0*/ 	.word	0x00000d20


	//   ....[5]....
        /*01f4*/ 	.word	0x00000d40


	//   ....[6]....
        /*01f8*/ 	.word	0x00000eb0


	//   ....[7]....
        /*01fc*/ 	.word	0x00000f10


	//----- nvinfo : EIATTR_EXIT_INSTR_OFFSETS
	.align		4
.L_64:
        /*0200*/ 	.byte	0x04, 0x1c
        /*0202*/ 	.short	(.L_66 - .L_65)


	//   ....[0]....
.L_65:
        /*0204*/ 	.word	0x00001b80


	//   ....[1]....
        /*0208*/ 	.word	0x00001bb0


	//----- nvinfo : EIATTR_REQNTID
	.align		4
.L_66:
        /*020c*/ 	.byte	0x04, 0x10
        /*020e*/ 	.short	(.L_68 - .L_67)
.L_67:
        /*0210*/ 	.word	0x00000080
        /*0214*/ 	.word	0x00000001
        /*0218*/ 	.word	0x00000001


	//----- nvinfo : EIATTR_CBANK_PARAM_SIZE
	.align		4
.L_68:
        /*021c*/ 	.byte	0x03, 0x19
        /*021e*/ 	.short	0x0088


	//----- nvinfo : EIATTR_PARAM_CBANK
	.align		4
        /*0220*/ 	.byte	0x04, 0x0a
        /*0222*/ 	.short	(.L_70 - .L_69)
	.align		4
.L_69:
        /*0224*/ 	.word	index@(.nv.constant0.attn_fwd)
        /*0228*/ 	.short	0x0210
        /*022a*/ 	.short	0x0088


	//----- nvinfo : EIATTR_SW_WAR
	.align		4
.L_70:
        /*022c*/ 	.byte	0x04, 0x36
        /*022e*/ 	.short	(.L_72 - .L_71)
.L_71:
        /*0230*/ 	.word	0x00000008
.L_72:


//--------------------- .nv.callgraph             --------------------------
	.section	.nv.callgraph,"",@"SHT_CUDA_CALLGRAPH"
	.align	4
	.sectionentsize	8
	.align		4
        /*0000*/ 	.word	0x00000000
	.align		4
        /*0004*/ 	.word	0xffffffff
	.align		4
        /*0008*/ 	.word	0x00000000
	.align		4
        /*000c*/ 	.word	0xfffffffe
	.align		4
        /*0010*/ 	.word	0x00000000
	.align		4
        /*0014*/ 	.word	0xfffffffd
	.align		4
        /*0018*/ 	.word	0x00000000
	.align		4
        /*001c*/ 	.word	0xfffffffc


//--------------------- .nv.constant4             --------------------------
	.section	.nv.constant4,"a",@progbits
	.align	8
	.align		8
.nv.constant4:
        /*0000*/ 	.dword	_$_str


//--------------------- .text.attn_fwd            --------------------------
	.section	.text.attn_fwd,"ax",@progbits
	.align	128
        .global         attn_fwd
        .type           attn_fwd,@function
        .size           attn_fwd,(.L_x_3 - attn_fwd)
        .other          attn_fwd,@"STO_CUDA_ENTRY STV_DEFAULT"
attn_fwd:
.text.attn_fwd:
[----:B------:R-:W-:Y:S01]  /*0000*/  LDC R1, c[0x0][0x28] ;  /* 0x00000a00ff017b82 */ /* 0x000fe20000000800 */
[----:B------:R-:W0:Y:S07]  /*0010*/  S2R R3, SR_TID.X ;  /* 0x0000000000037919 */ /* 0x000e2e0000002100 */
[----:B------:R-:W1:Y:S01]  /*0020*/  S2UR UR9, SR_CTAID.Y ;  /* 0x00000000000979c3 */ /* 0x000e620000002600 */
[----:B------:R-:W-:Y:S01]  /*0030*/  ULDC.64 UR4, c[0x0][0x240] ;  /* 0x0000900000047ab9 */ /* 0x000fe20000000a00 */
[----:B------:R-:W-:Y:S01]  /*0040*/  ULDC.64 UR14, c[0x0][0x208] ;  /* 0x00008200000e7ab9 */ /* 0x000fe20000000a00 */
[----:B------:R-:W2:Y:S01]  /*0050*/  S2R R5, SR_CTAID.X ;  /* 0x0000000000057919 */ /* 0x000ea20000002500 */
[----:B------:R-:W-:-:S04]  /*0060*/  ULDC UR16, c[0x0][0x280] ;  /* 0x0000a00000107ab9 */ /* 0x000fc80000000800 */
[----:B------:R-:W3:Y:S08]  /*0070*/  LDC R4, c[0x0][0x248] ;  /* 0x00009200ff047b82 */ /* 0x000ef00000000800 */
[----:B------:R-:W4:Y:S01]  /*0080*/  LDC.64 R10, c[0x0][0x210] ;  /* 0x00008400ff0a7b82 */ /* 0x000f220000000a00 */
[----:B-1----:R-:W-:-:S04]  /*0090*/  UIMAD UR4, UR9, UR4, URZ ;  /* 0x00000004090472a4 */ /* 0x002fc8000f8e023f */
[----:B------:R-:W-:Y:S01]  /*00a0*/  USHF.L.U32 UR6, UR4, 0x1, URZ ;  /* 0x0000000104067899 */ /* 0x000fe2000800063f */
[----:B0-----:R-:W-:Y:S02]  /*00b0*/  LOP3.LUT R26, R3, 0x1f, RZ, 0xc0, !PT ;  /* 0x0000001f031a7812 */ /* 0x001fe400078ec0ff */
[----:B------:R-:W-:-:S03]  /*00c0*/  SHF.R.U32.HI R2, RZ, 0x5, R3 ;  /* 0x00000005ff027819 */ /* 0x000fc60000011603 */
[----:B--2---:R-:W-:Y:S01]  /*00d0*/  IMAD R26, R5, 0x20, R26 ;  /* 0x00000020051a7824 */ /* 0x004fe200078e021a */
[----:B------:R-:W-:-:S03]  /*00e0*/  SGXT.U32 R2, R2, 0x2 ;  /* 0x000000020202781a */ /* 0x000fc60000000000 */
[----:B------:R-:W-:Y:S01]  /*00f0*/  IMAD R0, R26, UR5, RZ ;  /* 0x000000051a007c24 */ /* 0x000fe2000f8e02ff */
[----:B------:R-:W-:Y:S01]  /*0100*/  UIMAD.WIDE UR4, UR4, 0x2, URZ ;  /* 0x00000002040478a5 */ /* 0x000fe2000f8e023f */
[----:B---3--:R-:W-:-:S03]  /*0110*/  IMAD R2, R2, R4, RZ ;  /* 0x0000000402027224 */ /* 0x008fc600078e02ff */
[----:B------:R-:W-:Y:S01]  /*0120*/  SHF.L.U32 R5, R0, 0x1, RZ ;  /* 0x0000000100057819 */ /* 0x000fe200000006ff */
[----:B------:R-:W-:Y:S02]  /*0130*/  IMAD R7, R4, 0x4, R2 ;  /* 0x0000000404077824 */ /* 0x000fe400078e0202 */
[----:B------:R-:W-:Y:S01]  /*0140*/  IMAD.HI R0, R0, 0x2, RZ ;  /* 0x0000000200007827 */ /* 0x000fe200078e02ff */
[----:B----4-:R-:W-:Y:S02]  /*0150*/  IADD3 R5, P0, P1, R5, UR6, R10 ;  /* 0x0000000605057c10 */ /* 0x010fe4000f91e00a */
[----:B------:R-:W-:Y:S02]  /*0160*/  LEA R9, R4, R7, 0x2 ;  /* 0x0000000704097211 */ /* 0x000fe400078e10ff */
[----:B------:R-:W-:Y:S02]  /*0170*/  IADD3.X R11, R0, UR5, R11, P0, P1 ;  /* 0x00000005000b7c10 */ /* 0x000fe400087e240b */
[-C--:B------:R-:W-:Y:S01]  /*0180*/  LEA R6, P1, R7, R5.reuse, 0x1 ;  /* 0x0000000507067211 */ /* 0x080fe200078208ff */
[----:B------:R-:W-:Y:S01]  /*0190*/  IMAD R0, R4, 0x4, R9 ;  /* 0x0000000404007824 */ /* 0x000fe200078e0209 */
[----:B------:R-:W-:-:S02]  /*01a0*/  LEA R4, P0, R2, R5, 0x1 ;  /* 0x0000000502047211 */ /* 0x000fc400078008ff */
[-C--:B------:R-:W-:Y:S02]  /*01b0*/  LEA R8, P2, R9, R5.reuse, 0x1 ;  /* 0x0000000509087211 */ /* 0x080fe400078408ff */
[----:B------:R-:W-:Y:S02]  /*01c0*/  LEA R10, P3, R0, R5, 0x1 ;  /* 0x00000005000a7211 */ /* 0x000fe400078608ff */
[-C--:B------:R-:W-:Y:S02]  /*01d0*/  LEA.HI.X.SX32 R5, R2, R11.reuse, 0x1, P0 ;  /* 0x0000000b02057211 */ /* 0x080fe400000f0eff */
[-C--:B------:R-:W-:Y:S02]  /*01e0*/  LEA.HI.X.SX32 R7, R7, R11.reuse, 0x1, P1 ;  /* 0x0000000b07077211 */ /* 0x080fe400008f0eff */
[-C--:B------:R-:W-:Y:S01]  /*01f0*/  LEA.HI.X.SX32 R9, R9, R11.reuse, 0x1, P2 ;  /* 0x0000000b09097211 */ /* 0x080fe200010f0eff */
[----:B------:R-:W2:Y:S01]  /*0200*/  LDG.E.U16 R2, desc[UR14][R4.64] ;  /* 0x0000000e04027981 */ /* 0x000ea2000c1e1500 */
[----:B------:R-:W-:-:S03]  /*0210*/  LEA.HI.X.SX32 R11, R0, R11, 0x1, P3 ;  /* 0x0000000b000b7211 */ /* 0x000fc600018f0eff */
[----:B------:R0:W3:Y:S04]  /*0220*/  LDG.E.U16 R8, desc[UR14][R8.64] ;  /* 0x0000000e08087981 */ /* 0x0000e8000c1e1500 */
[----:B------:R1:W4:Y:S04]  /*0230*/  LDG.E.U16 R12, desc[UR14][R6.64] ;  /* 0x0000000e060c7981 */ /* 0x000328000c1e1500 */
[----:B------:R-:W5:Y:S01]  /*0240*/  LDG.E.U16 R10, desc[UR14][R10.64] ;  /* 0x0000000e0a0a7981 */ /* 0x000f62000c1e1500 */
[----:B------:R-:W1:Y:S01]  /*0250*/  S2UR UR8, SR_CgaCtaId ;  /* 0x00000000000879c3 */ /* 0x000e620000008800 */
[----:B------:R-:W-:Y:S01]  /*0260*/  SHF.R.S32.HI R0, RZ, 0x6, R3 ;  /* 0x00000006ff007819 */ /* 0x000fe20000011403 */
[----:B------:R-:W-:-:S03]  /*0270*/  UISETP.GE.AND UP0, UPT, UR16, 0x1, UPT ;  /* 0x000000011000788c */ /* 0x000fc6000bf06270 */
[----:B------:R-:W-:Y:S01]  /*0280*/  SGXT R0, R0, 0x1 ;  /* 0x000000010000781a */ /* 0x000fe20000000200 */
[----:B------:R-:W-:Y:S01]  /*0290*/  UMOV UR4, 0x400 ;  /* 0x0000040000047882 */ /* 0x000fe20000000000 */
[----:B------:R-:W-:Y:S02]  /*02a0*/  SHF.L.U32 R13, R3, 0x1, RZ ;  /* 0x00000001030d7819 */ /* 0x000fe400000006ff */
[----:B------:R-:W-:Y:S02]  /*02b0*/  LOP3.LUT R0, R0, 0x90, RZ, 0xc0, !PT ;  /* 0x0000009000007812 */ /* 0x000fe400078ec0ff */
[----:B------:R-:W-:Y:S02]  /*02c0*/  PLOP3.LUT P0, PT, PT, PT, UP0, 0x80, 0x0 ;  /* 0x000000000000781c */ /* 0x000fe40003f0f008 */
[----:B------:R-:W-:-:S04]  /*02d0*/  LOP3.LUT R25, R0, 0x7e, R13, 0x78, !PT ;  /* 0x0000007e00197812 */ /* 0x000fc800078e780d */
[----:B0-----:R-:W-:Y:S01]  /*02e0*/  LOP3.LUT R9, R25, 0x20, RZ, 0x3c, !PT ;  /* 0x0000002019097812 */ /* 0x001fe200078e3cff */
[----:B-1----:R-:W-:Y:S01]  /*02f0*/  ULEA UR8, UR8, UR4, 0x18 ;  /* 0x0000000408087291 */ /* 0x002fe2000f8ec03f */
[----:B------:R-:W-:Y:S01]  /*0300*/  IMAD.MOV.U32 R28, RZ, RZ, -0x800000 ;  /* 0xff800000ff1c7424 */ /* 0x000fe200078e00ff */
[----:B------:R-:W-:Y:S01]  /*0310*/  MOV R24, 0x3f800000 ;  /* 0x3f80000000187802 */ /* 0x000fe20000000f00 */
[----:B------:R-:W-:Y:S01]  /*0320*/  IMAD.MOV.U32 R0, RZ, RZ, 0x3f800000 ;  /* 0x3f800000ff007424 */ /* 0x000fe200078e00ff */
[----:B------:R-:W-:Y:S02]  /*0330*/  MOV R20, 0xff800000 ;  /* 0xff80000000147802 */ /* 0x000fe40000000f00 */
[----:B------:R-:W-:Y:S02]  /*0340*/  CS2R R4, SRZ ;  /* 0x0000000000047805 */ /* 0x000fe4000001ff00 */
[----:B------:R-:W-:Y:S02]  /*0350*/  CS2R R6, SRZ ;  /* 0x0000000000067805 */ /* 0x000fe4000001ff00 */
[C---:B------:R-:W-:Y:S01]  /*0360*/  LOP3.LUT R14, R3.reuse, 0x10, RZ, 0xc0, !PT ;  /* 0x00000010030e7812 */ /* 0x040fe200078ec0ff */
[----:B--2---:R0:W-:Y:S04]  /*0370*/  STS.U16 [R25+UR8], R2 ;  /* 0x0000000219007988 */ /* 0x0041e80008000408 */
[----:B---3--:R-:W-:Y:S04]  /*0380*/  STS.U16 [R25+UR8+0x200], R8 ;  /* 0x0002000819007988 */ /* 0x008fe80008000408 */
[----:B----4-:R1:W-:Y:S04]  /*0390*/  STS.U16 [R9+UR8+0x100], R12 ;  /* 0x0001000c09007988 */ /* 0x0103e80008000408 */
[----:B-----5:R2:W-:Y:S01]  /*03a0*/  STS.U16 [R9+UR8+0x300], R10 ;  /* 0x0003000a09007988 */ /* 0x0205e20008000408 */
[C---:B0-----:R-:W-:Y:S01]  /*03b0*/  IMAD.SHL.U32 R2, R3.reuse, 0x40, RZ ;  /* 0x0000004003027824 */ /* 0x041fe200078e00ff */
[----:B-1----:R-:W-:-:S02]  /*03c0*/  SHF.L.U32 R12, R3, 0x3, RZ ;  /* 0x00000003030c7819 */ /* 0x002fc400000006ff */
[----:B--2---:R-:W-:Y:S02]  /*03d0*/  CS2R R8, SRZ ;  /* 0x0000000000087805 */ /* 0x004fe4000001ff00 */
[----:B------:R-:W-:Y:S01]  /*03e0*/  CS2R R10, SRZ ;  /* 0x00000000000a7805 */ /* 0x000fe2000001ff00 */
[----:B------:R-:W-:Y:S06]  /*03f0*/  @!P0 BRA `(.L_x_0) ;  /* 0x0000000800f48947 */ /* 0x000fec0003800000 */
[----:B------:R-:W-:Y:S01]  /*0400*/  LOP3.LUT R2, R2, 0x1c0, RZ, 0xc0, !PT ;  /* 0x000001c002027812 */ /* 0x000fe200078ec0ff */
[----:B------:R-:W0:Y:S01]  /*0410*/  LDC R9, c[0x0][0x268] ;  /* 0x00009a00ff097b82 */ /* 0x000e220000000800 */
[----:B------:R-:W-:Y:S01]  /*0420*/  LOP3.LUT R12, R12, 0x30, RZ, 0xc0, !PT ;  /* 0x000000300c0c7812 */ /* 0x000fe200078ec0ff */
[----:B------:R-:W-:Y:S01]  /*0430*/  ULDC.64 UR10, c[0x0][0x250] ;  /* 0x00009400000a7ab9 */ /* 0x000fe20000000a00 */
[--C-:B------:R-:W-:Y:S01]  /*0440*/  SHF.R.S32.HI R0, RZ, 0x2, R3.reuse ;  /* 0x00000002ff007819 */ /* 0x100fe20000011403 */
[----:B------:R-:W-:Y:S01]  /*0450*/  VIADD R5, R2, UR8 ;  /* 0x0000000802057c36 */ /* 0x000fe20008000000 */
[----:B------:R-:W-:Y:S01]  /*0460*/  LOP3.LUT R12, R12, 0x20, R3, 0x78, !PT ;  /* 0x000000200c0c7812 */ /* 0x000fe200078e7803 */
[----:B------:R-:W-:Y:S01]  /*0470*/  UIMAD UR4, UR9, UR10, URZ ;  /* 0x0000000a090472a4 */ /* 0x000fe2000f8e023f */
[----:B------:R-:W-:Y:S01]  /*0480*/  SGXT R0, R0, 0x1 ;  /* 0x000000010000781a */ /* 0x000fe20000000200 */
[----:B------:R-:W-:Y:S01]  /*0490*/  ULDC UR5, c[0x0][0x258] ;  /* 0x0000960000057ab9 */ /* 0x000fe20000000800 */
[----:B------:R-:W-:Y:S01]  /*04a0*/  LOP3.LUT R2, R12, 0x10, R13, 0x78, !PT ;  /* 0x000000100c027812 */ /* 0x000fe200078e780d */
[----:B------:R-:W-:Y:S01]  /*04b0*/  ULDC.64 UR12, c[0x0][0x260] ;  /* 0x00009800000c7ab9 */ /* 0x000fe20000000a00 */
[----:B------:R-:W-:Y:S01]  /*04c0*/  LEA R5, R14, R5, 0x5 ;  /* 0x000000050e057211 */ /* 0x000fe200078e28ff */
[----:B------:R-:W-:Y:S01]  /*04d0*/  UIMAD UR6, UR9, UR12, URZ ;  /* 0x0000000c090672a4 */ /* 0x000fe2000f8e023f */
[----:B------:R-:W-:Y:S01]  /*04e0*/  LOP3.LUT R0, R0, 0x90, RZ, 0xc0, !PT ;  /* 0x0000009000007812 */ /* 0x000fe200078ec0ff */
[----:B------:R-:W-:Y:S01]  /*04f0*/  ULDC.64 UR18, c[0x0][0x218] ;  /* 0x0000860000127ab9 */ /* 0x000fe20000000a00 */
[C---:B------:R-:W-:Y:S01]  /*0500*/  SHF.L.U32 R4, R3.reuse, 0x5, RZ ;  /* 0x0000000503047819 */ /* 0x040fe200000006ff */
[----:B------:R-:W-:Y:S01]  /*0510*/  IMAD.IADD R2, R2, 0x1, R5 ;  /* 0x0000000102027824 */ /* 0x000fe200078e0205 */
[----:B------:R-:W-:Y:S01]  /*0520*/  LOP3.LUT R13, R0, 0x10, R13, 0x78, !PT ;  /* 0x00000010000d7812 */ /* 0x000fe200078e780d */
[----:B------:R-:W-:Y:S01]  /*0530*/  USHF.L.U32 UR7, UR6, 0x1, URZ ;  /* 0x0000000106077899 */ /* 0x000fe2000800063f */
[----:B------:R-:W-:Y:S01]  /*0540*/  LOP3.LUT R0, R3, 0xf, RZ, 0xc0, !PT ;  /* 0x0000000f03007812 */ /* 0x000fe200078ec0ff */
[----:B------:R-:W-:Y:S01]  /*0550*/  IMAD.U32 R10, RZ, RZ, UR11 ;  /* 0x0000000bff0a7e24 */ /* 0x000fe2000f8e00ff */
[----:B------:R-:W-:Y:S01]  /*0560*/  LOP3.LUT R5, R4, 0x60, RZ, 0xc0, !PT ;  /* 0x0000006004057812 */ /* 0x000fe200078ec0ff */
[----:B------:R-:W-:Y:S01]  /*0570*/  ULDC.64 UR20, c[0x0][0x220] ;  /* 0x0000880000147ab9 */ /* 0x000fe20000000a00 */
[----:B------:R-:W-:Y:S01]  /*0580*/  SHF.R.U32.HI R6, RZ, 0x4, R3 ;  /* 0x00000004ff067819 */ /* 0x000fe20000011603 */
[C---:B------:R-:W-:Y:S01]  /*0590*/  IMAD R4, R0.reuse, UR5, RZ ;  /* 0x0000000500047c24 */ /* 0x040fe2000f8e02ff */
[----:B------:R-:W-:Y:S01]  /*05a0*/  USHF.L.U32 UR5, UR4, 0x1, URZ ;  /* 0x0000000104057899 */ /* 0x000fe2000800063f */
[----:B------:R-:W-:Y:S01]  /*05b0*/  VIADD R7, R5, UR8 ;  /* 0x0000000805077c36 */ /* 0x000fe20008000000 */
[----:B------:R-:W-:Y:S01]  /*05c0*/  MOV R30, UR7 ;  /* 0x00000007001e7c02 */ /* 0x000fe20008000f00 */
[----:B------:R-:W-:Y:S01]  /*05d0*/  IMAD R5, R0, UR13, RZ ;  /* 0x0000000d00057c24 */ /* 0x000fe2000f8e02ff */
[----:B------:R-:W-:Y:S01]  /*05e0*/  UIMAD.WIDE UR6, UR6, 0x2, URZ ;  /* 0x00000002060678a5 */ /* 0x000fe2000f8e023f */
[----:B------:R-:W-:Y:S01]  /*05f0*/  IMAD.SHL.U32 R0, R4, 0x2, RZ ;  /* 0x0000000204007824 */ /* 0x000fe200078e00ff */
[----:B------:R-:W-:Y:S01]  /*0600*/  LEA R14, R14, R7, 0x4 ;  /* 0x000000070e0e7211 */ /* 0x000fe200078e20ff */
[----:B------:R-:W-:Y:S01]  /*0610*/  IMAD.U32 R7, RZ, RZ, UR5 ;  /* 0x00000005ff077e24 */ /* 0x000fe2000f8e00ff */
[----:B------:R-:W-:Y:S01]  /*0620*/  UIMAD.WIDE UR4, UR4, 0x2, URZ ;  /* 0x00000002040478a5 */ /* 0x000fe2000f8e023f */
[C---:B------:R-:W-:Y:S01]  /*0630*/  SHF.L.U32 R3, R5.reuse, 0x1, RZ ;  /* 0x0000000105037819 */ /* 0x040fe200000006ff */
[----:B------:R-:W-:Y:S01]  /*0640*/  IMAD.HI R4, R4, 0x2, RZ ;  /* 0x0000000204047827 */ /* 0x000fe200078e02ff */
[----:B------:R-:W-:Y:S01]  /*0650*/  MOV R29, 0xff800000 ;  /* 0xff800000001d7802 */ /* 0x000fe20000000f00 */
[----:B------:R-:W-:Y:S01]  /*0660*/  UMOV UR6, URZ ;  /* 0x0000003f00067c82 */ /* 0x000fe20008000000 */
[----:B------:R-:W-:Y:S01]  /*0670*/  IADD3 R34, P0, P1, R0, UR18, R7 ;  /* 0x0000001200227c10 */ /* 0x000fe2000f91e007 */
[----:B------:R-:W-:Y:S01]  /*0680*/  IMAD.U32 R15, RZ, RZ, UR7 ;  /* 0x00000007ff0f7e24 */ /* 0x000fe2000f8e00ff */
[----:B------:R-:W-:Y:S01]  /*0690*/  SGXT.U32 R0, R6, 0x3 ;  /* 0x000000030600781a */ /* 0x000fe20000000000 */
[----:B------:R-:W-:Y:S01]  /*06a0*/  IMAD.HI R6, R5, 0x2, RZ ;  /* 0x0000000205067827 */ /* 0x000fe200078e02ff */
[----:B------:R-:W-:Y:S01]  /*06b0*/  MOV R11, UR5 ;  /* 0x00000005000b7c02 */ /* 0x000fe20008000f00 */
[----:B------:R-:W-:Y:S01]  /*06c0*/  UMOV UR4, URZ ;  /* 0x0000003f00047c82 */ /* 0x000fe20008000000 */
[----:B------:R-:W-:Y:S01]  /*06d0*/  IADD3 R30, P2, P3, R3, UR20, R30 ;  /* 0x00000014031e7c10 */ /* 0x000fe2000fb5e01e */
[----:B------:R-:W-:Y:S01]  /*06e0*/  IMAD R5, R0, UR11, RZ ;  /* 0x0000000b00057c24 */ /* 0x000fe2000f8e02ff */
[----:B------:R-:W-:Y:S01]  /*06f0*/  IADD3.X R8, R4, UR19, R11, P0, P1 ;  /* 0x0000001304087c10 */ /* 0x000fe200087e240b */
[----:B0-----:R-:W-:Y:S01]  /*0700*/  IMAD R7, R0, R9, RZ ;  /* 0x0000000900077224 */ /* 0x001fe200078e02ff */
[----:B------:R-:W-:Y:S01]  /*0710*/  IADD3.X R6, R6, UR21, R15, P2, P3 ;  /* 0x0000001506067c10 */ /* 0x000fe200097e640f */
[----:B------:R-:W-:Y:S01]  /*0720*/  IMAD R0, R10, 0x8, R5 ;  /* 0x000000080a007824 */ /* 0x000fe200078e0205 */
[----:B------:R-:W-:Y:S01]  /*0730*/  LEA R36, P0, R5, R34, 0x1 ;  /* 0x0000002205247211 */ /* 0x000fe200078008ff */
[----:B------:R-:W-:Y:S01]  /*0740*/  IMAD.MOV.U32 R24, RZ, RZ, 0x3f800000 ;  /* 0x3f800000ff187424 */ /* 0x000fe200078e00ff */
[----:B------:R-:W-:Y:S01]  /*0750*/  LEA R4, R9, R7, 0x3 ;  /* 0x0000000709047211 */ /* 0x000fe200078e18ff */
[----:B------:R-:W-:Y:S01]  /*0760*/  IMAD.MOV.U32 R27, RZ, RZ, -0x800000 ;  /* 0xff800000ff1b7424 */ /* 0x000fe200078e00ff */
[----:B------:R-:W-:-:S02]  /*0770*/  LEA R32, P2, R7, R30, 0x1 ;  /* 0x0000001e07207211 */ /* 0x000fc400078408ff */
[----:B------:R-:W-:Y:S02]  /*0780*/  CS2R R10, SRZ ;  /* 0x00000000000a7805 */ /* 0x000fe4000001ff00 */
[----:B------:R-:W-:Y:S01]  /*0790*/  LEA R34, P1, R0, R34, 0x1 ;  /* 0x0000002200227211 */ /* 0x000fe200078208ff */
[----:B------:R-:W-:Y:S01]  /*07a0*/  UMOV UR5, URZ ;  /* 0x0000003f00057c82 */ /* 0x000fe20008000000 */
[----:B------:R-:W-:Y:S01]  /*07b0*/  LEA R30, P3, R4, R30, 0x1 ;  /* 0x0000001e041e7211 */ /* 0x000fe200078608ff */
[----:B------:R-:W-:Y:S01]  /*07c0*/  ULDC UR7, c[0x0][0x238] ;  /* 0x00008e0000077ab9 */ /* 0x000fe20000000800 */
[-C--:B------:R-:W-:Y:S02]  /*07d0*/  LEA.HI.X.SX32 R37, R5, R8.reuse, 0x1, P0 ;  /* 0x0000000805257211 */ /* 0x080fe400000f0eff */
[----:B------:R-:W-:Y:S02]  /*07e0*/  LEA.HI.X.SX32 R35, R0, R8, 0x1, P1 ;  /* 0x0000000800237211 */ /* 0x000fe400008f0eff */
[----:B------:R-:W-:-:S02]  /*07f0*/  CS2R R8, SRZ ;  /* 0x0000000000087805 */ /* 0x000fc4000001ff00 */
[-C--:B------:R-:W-:Y:S02]  /*0800*/  LEA.HI.X.SX32 R33, R7, R6.reuse, 0x1, P2 ;  /* 0x0000000607217211 */ /* 0x080fe400010f0eff */
[----:B------:R-:W-:Y:S02]  /*0810*/  LEA.HI.X.SX32 R31, R4, R6, 0x1, P3 ;  /* 0x00000006041f7211 */ /* 0x000fe400018f0eff */
[----:B------:R-:W-:Y:S02]  /*0820*/  CS2R R4, SRZ ;  /* 0x0000000000047805 */ /* 0x000fe4000001ff00 */
[----:B------:R-:W-:Y:S02]  /*0830*/  IADD3 R3, R13, R14, RZ ;  /* 0x0000000e0d037210 */ /* 0x000fe40007ffe0ff */
[----:B------:R-:W-:Y:S02]  /*0840*/  CS2R R6, SRZ ;  /* 0x0000000000067805 */ /* 0x000fe4000001ff00 */
[----:B------:R-:W-:-:S07]  /*0850*/  MOV R0, 0x3f800000 ;  /* 0x3f80000000007802 */ /* 0x000fce0000000f00 */
.L_x_1:
[----:B------:R-:W-:Y:S01]  /*0860*/  MOV R13, UR4 ;  /* 0x00000004000d7c02 */ /* 0x000fe20008000f00 */
[----:B------:R-:W-:-:S04]  /*0870*/  IMAD.U32 R15, RZ, RZ, UR4 ;  /* 0x00000004ff0f7e24 */ /* 0x000fc8000f8e00ff */
[----:B------:R-:W-:-:S04]  /*0880*/  IMAD.WIDE R14, R15, 0x2, R36 ;  /* 0x000000020f0e7825 */ /* 0x000fc800078e0224 */
[----:B------:R-:W-:Y:S01]  /*0890*/  IMAD.WIDE R12, R13, 0x2, R34 ;  /* 0x000000020d0c7825 */ /* 0x000fe200078e0222 */
[----:B------:R-:W2:Y:S04]  /*08a0*/  LDG.E.U16 R28, desc[UR14][R14.64] ;  /* 0x0000000e0e1c7981 */ /* 0x000ea8000c1e1500 */
[----:B------:R-:W3:Y:S01]  /*08b0*/  LDG.E.U16 R20, desc[UR14][R12.64] ;  /* 0x0000000e0c147981 */ /* 0x000ee2000c1e1500 */
[----:B------:R-:W-:Y:S01]  /*08c0*/  MOV R19, UR5 ;  /* 0x0000000500137c02 */ /* 0x000fe20008000f00 */
[----:B------:R-:W-:Y:S01]  /*08d0*/  IMAD.U32 R17, RZ, RZ, UR5 ;  /* 0x00000005ff117e24 */ /* 0x000fe2000f8e00ff */
[----:B------:R-:W-:Y:S03]  /*08e0*/  BAR.SYNC.DEFER_BLOCKING 0x0 ;  /* 0x0000000000007b1d */ /* 0x000fe60000010000 */
[----:B------:R-:W-:-:S04]  /*08f0*/  IMAD.WIDE R16, R17, 0x2, R32 ;  /* 0x0000000211107825 */ /* 0x000fc800078e0220 */
[----:B------:R-:W-:Y:S01]  /*0900*/  IMAD.WIDE R18, R19, 0x2, R30 ;  /* 0x0000000213127825 */ /* 0x000fe200078e021e */
[----:B--2---:R-:W-:Y:S04]  /*0910*/  STS.U16 [R25+UR8+0x400], R28 ;  /* 0x0004001c19007988 */ /* 0x004fe80008000408 */
[----:B---3--:R-:W-:Y:S01]  /*0920*/  STS.U16 [R25+UR8+0x500], R20 ;  /* 0x0005001419007988 */ /* 0x008fe20008000408 */
[----:B------:R-:W-:Y:S06]  /*0930*/  BAR.SYNC.DEFER_BLOCKING 0x0 ;  /* 0x0000000000007b1d */ /* 0x000fec0000010000 */
[----:B------:R-:W2:Y:S04]  /*0940*/  LDG.E.U16 R22, desc[UR14][R16.64] ;  /* 0x0000000e10167981 */ /* 0x000ea8000c1e1500 */
[----:B------:R0:W3:Y:S01]  /*0950*/  LDG.E.U16 R21, desc[UR14][R18.64] ;  /* 0x0000000e12157981 */ /* 0x0000e2000c1e1500 */
[----:B------:R-:W-:-:S02]  /*0960*/  UIADD3 UR6, UR6, 0x10, URZ ;  /* 0x0000001006067890 */ /* 0x000fc4000fffe03f */
[----:B------:R-:W-:Y:S01]  /*0970*/  ULEA UR5, UR13, UR5, 0x4 ;  /* 0x000000050d057291 */ /* 0x000fe2000f8e203f */
[----:B------:R-:W-:Y:S01]  /*0980*/  LDSM.16.MT88.4 R12, [R2] ;  /* 0x00000000020c783b */ /* 0x000fe20000004200 */
[----:B------:R-:W-:Y:S02]  /*0990*/  UISETP.GE.AND UP0, UPT, UR6, UR16, UPT ;  /* 0x000000100600728c */ /* 0x000fe4000bf06270 */
[----:B------:R-:W-:Y:S01]  /*09a0*/  ULEA UR4, UR11, UR4, 0x4 ;  /* 0x000000040b047291 */ /* 0x000fe2000f8e203f */
[----:B0-----:R-:W0:Y:S01]  /*09b0*/  LDSM.16.M88.4 R16, [R3+0x400] ;  /* 0x000400000310783b */ /* 0x001e220000000200 */
[----:B------:R-:W-:Y:S02]  /*09c0*/  BAR.SYNC.DEFER_BLOCKING 0x0 ;  /* 0x0000000000007b1d */ /* 0x000fe40000010000 */
[----:B------:R-:W-:-:S04]  /*09d0*/  PLOP3.LUT P0, PT, PT, PT, UP0, 0x80, 0x0 ;  /* 0x000000000000781c */ /* 0x000fc80003f0f008 */
[----:B--2---:R-:W-:Y:S04]  /*09e0*/  STS.U16 [R25+UR8+0x400], R22 ;  /* 0x0004001619007988 */ /* 0x004fe80008000408 */
[----:B---3--:R0:W-:Y:S02]  /*09f0*/  STS.U16 [R25+UR8+0x500], R21 ;  /* 0x0005001519007988 */ /* 0x0081e40008000408 */
[C---:B0-----:R-:W-:Y:S06]  /*0a00*/  HMMA.16816.F32 R20, R12.reuse, R16, RZ ;  /* 0x000000100c14723c */ /* 0x041fec00000018ff */
[----:B------:R-:W-:-:S15]  /*0a10*/  HMMA.16816.F32 R12, R12, R18, RZ ;  /* 0x000000120c0c723c */ /* 0x000fde00000018ff */
[----:B------:R-:W-:-:S03]  /*0a20*/  NOP ;  /* 0x0000000000007918 */ /* 0x000fc60000000000 */
[----:B------:R-:W-:Y:S01]  /*0a30*/  FMUL R28, R20, UR7 ;  /* 0x00000007141c7c20 */ /* 0x000fe20008400000 */
[----:B------:R-:W-:-:S05]  /*0a40*/  FMUL R17, R21, UR7 ;  /* 0x0000000715117c20 */ /* 0x000fca0008400000 */
[----:B------:R-:W-:Y:S01]  /*0a50*/  FMUL R16, R12, UR7 ;  /* 0x000000070c107c20 */ /* 0x000fe20008400000 */
[----:B------:R-:W-:-:S04]  /*0a60*/  FMNMX R17, R28, R17, !PT ;  /* 0x000000111c117209 */ /* 0x000fc80007800000 */
[----:B------:R-:W-:Y:S01]  /*0a70*/  FMNMX R17, R16, R17, !PT ;  /* 0x0000001110117209 */ /* 0x000fe20007800000 */
[----:B------:R-:W-:-:S05]  /*0a80*/  FMUL R16, R13, UR7 ;  /* 0x000000070d107c20 */ /* 0x000fca0008400000 */
[----:B------:R-:W-:-:S05]  /*0a90*/  FMNMX R16, R16, R17, !PT ;  /* 0x0000001110107209 */ /* 0x000fca0007800000 */
[----:B------:R-:W0:Y:S02]  /*0aa0*/  SHFL.BFLY PT, R17, R16, 0x2, 0x1f ;  /* 0x0c401f0010117f89 */ /* 0x000e2400000e0000 */
[----:B0-----:R-:W-:-:S05]  /*0ab0*/  FMNMX R17, R16, R17, !PT ;  /* 0x0000001110117209 */ /* 0x001fca0007800000 */
[----:B------:R-:W0:Y:S02]  /*0ac0*/  SHFL.BFLY PT, R18, R17, 0x1, 0x1f ;  /* 0x0c201f0011127f89 */ /* 0x000e2400000e0000 */
[----:B0-----:R-:W-:-:S04]  /*0ad0*/  FMNMX R18, R17, R18, !PT ;  /* 0x0000001211127209 */ /* 0x001fc80007800000 */
[----:B------:R-:W-:-:S05]  /*0ae0*/  FMNMX R28, R18, R29, !PT ;  /* 0x0000001d121c7209 */ /* 0x000fca0007800000 */
[--C-:B------:R-:W-:Y:S01]  /*0af0*/  FFMA R18, R21, UR7, -R28.reuse ;  /* 0x0000000715127c23 */ /* 0x100fe2000800081c */
[--C-:B------:R-:W-:Y:S01]  /*0b00*/  FFMA R20, R20, UR7, -R28.reuse ;  /* 0x0000000714147c23 */ /* 0x100fe2000800081c */
[--C-:B------:R-:W-:Y:S02]  /*0b10*/  FFMA R13, R13, UR7, -R28.reuse ;  /* 0x000000070d0d7c23 */ /* 0x100fe4000800081c */
[----:B------:R-:W-:Y:S01]  /*0b20*/  FMUL R19, R18, 1.4426950216293334961 ;  /* 0x3fb8aa3b12137820 */ /* 0x000fe20000400000 */
[----:B------:R-:W-:Y:S01]  /*0b30*/  FFMA R18, R12, UR7, -R28 ;  /* 0x000000070c127c23 */ /* 0x000fe2000800081c */
[----:B------:R-:W-:Y:S01]  /*0b40*/  FMUL R20, R20, 1.4426950216293334961 ;  /* 0x3fb8aa3b14147820 */ /* 0x000fe20000400000 */
[----:B------:R-:W-:Y:S01]  /*0b50*/  FMUL R16, R13, 1.4426950216293334961 ;  /* 0x3fb8aa3b0d107820 */ /* 0x000fe20000400000 */
[----:B------:R-:W-:Y:S01]  /*0b60*/  MUFU.EX2 R12, R19 ;  /* 0x00000013000c7308 */ /* 0x000fe20000000800 */
[----:B------:R-:W-:-:S07]  /*0b70*/  FMUL R17, R18, 1.4426950216293334961 ;  /* 0x3fb8aa3b12117820 */ /* 0x000fce0000400000 */
[----:B------:R-:W0:Y:S08]  /*0b80*/  MUFU.EX2 R21, R20 ;  /* 0x0000001400157308 */ /* 0x000e300000000800 */
[----:B------:R-:W1:Y:S08]  /*0b90*/  MUFU.EX2 R17, R17 ;  /* 0x0000001100117308 */ /* 0x000e700000000800 */
[----:B------:R-:W2:Y:S01]  /*0ba0*/  MUFU.EX2 R16, R16 ;  /* 0x0000001000107308 */ /* 0x000ea20000000800 */
[----:B0-----:R-:W-:Y:S01]  /*0bb0*/  FADD R18, R21, R12 ;  /* 0x0000000c15127221 */ /* 0x001fe20000000000 */
[----:B------:R-:W-:-:S03]  /*0bc0*/  F2FP.F16.F32.PACK_AB R12, R12, R21 ;  /* 0x000000150c0c723e */ /* 0x000fc600000000ff */
[----:B-1----:R-:W-:-:S04]  /*0bd0*/  FADD R13, R17, R18 ;  /* 0x00000012110d7221 */ /* 0x002fc80000000000 */
[----:B--2---:R-:W-:-:S05]  /*0be0*/  FADD R20, R16, R13 ;  /* 0x0000000d10147221 */ /* 0x004fca0000000000 */
[----:B------:R-:W0:Y:S02]  /*0bf0*/  SHFL.BFLY PT, R13, R20, 0x2, 0x1f ;  /* 0x0c401f00140d7f89 */ /* 0x000e2400000e0000 */
[----:B0-----:R-:W-:Y:S01]  /*0c00*/  FADD R19, R20, R13 ;  /* 0x0000000d14137221 */ /* 0x001fe20000000000 */
[----:B------:R-:W-:Y:S01]  /*0c10*/  FADD R13, -R28, R29 ;  /* 0x0000001d1c0d7221 */ /* 0x000fe20000000100 */
[----:B------:R-:W-:-:S03]  /*0c20*/  FMUL R29, R23, UR7 ;  /* 0x00000007171d7c20 */ /* 0x000fc60008400000 */
[----:B------:R-:W0:Y:S01]  /*0c30*/  SHFL.BFLY PT, R18, R19, 0x1, 0x1f ;  /* 0x0c201f0013127f89 */ /* 0x000e2200000e0000 */
[----:B------:R-:W-:-:S06]  /*0c40*/  FMUL R13, R13, 1.4426950216293334961 ;  /* 0x3fb8aa3b0d0d7820 */ /* 0x000fcc0000400000 */
[----:B------:R-:W1:Y:S01]  /*0c50*/  MUFU.EX2 R13, R13 ;  /* 0x0000000d000d7308 */ /* 0x000e620000000800 */
[----:B0-----:R-:W-:Y:S01]  /*0c60*/  FADD R18, R19, R18 ;  /* 0x0000001213127221 */ /* 0x001fe20000000000 */
[C---:B-1----:R-:W-:Y:S01]  /*0c70*/  FMUL R4, R13.reuse, R4 ;  /* 0x000000040d047220 */ /* 0x042fe20000400000 */
[C---:B------:R-:W-:Y:S01]  /*0c80*/  FMUL R5, R13.reuse, R5 ;  /* 0x000000050d057220 */ /* 0x040fe20000400000 */
[C---:B------:R-:W-:Y:S01]  /*0c90*/  FMUL R8, R13.reuse, R8 ;  /* 0x000000080d087220 */ /* 0x040fe20000400000 */
[C---:B------:R-:W-:Y:S01]  /*0ca0*/  FFMA R24, R13.reuse, R24, R18 ;  /* 0x000000180d187223 */ /* 0x040fe20000000012 */
[----:B------:R-:W-:Y:S01]  /*0cb0*/  FMUL R18, R22, UR7 ;  /* 0x0000000716127c20 */ /* 0x000fe20008400000 */
[----:B------:R-:W-:-:S04]  /*0cc0*/  FMUL R9, R13, R9 ;  /* 0x000000090d097220 */ /* 0x000fc80000400000 */
[----:B------:R-:W-:Y:S01]  /*0cd0*/  FMNMX R29, R18, R29, !PT ;  /* 0x0000001d121d7209 */ /* 0x000fe20007800000 */
[----:B------:R-:W-:-:S05]  /*0ce0*/  FMUL R18, R14, UR7 ;  /* 0x000000070e127c20 */ /* 0x000fca0008400000 */
[----:B------:R-:W-:Y:S01]  /*0cf0*/  FMNMX R29, R18, R29, !PT ;  /* 0x0000001d121d7209 */ /* 0x000fe20007800000 */
[----:B------:R-:W-:-:S05]  /*0d00*/  FMUL R18, R15, UR7 ;  /* 0x000000070f127c20 */ /* 0x000fca0008400000 */
[----:B------:R-:W-:-:S05]  /*0d10*/  FMNMX R18, R18, R29, !PT ;  /* 0x0000001d12127209 */ /* 0x000fca0007800000 */
[----:B------:R-:W0:Y:S02]  /*0d20*/  SHFL.BFLY PT, R19, R18, 0x2, 0x1f ;  /* 0x0c401f0012137f89 */ /* 0x000e2400000e0000 */
[----:B0-----:R-:W-:-:S05]  /*0d30*/  FMNMX R29, R18, R19, !PT ;  /* 0x00000013121d7209 */ /* 0x001fca0007800000 */
[----:B------:R-:W0:Y:S02]  /*0d40*/  SHFL.BFLY PT, R20, R29, 0x1, 0x1f ;  /* 0x0c201f001d147f89 */ /* 0x000e2400000e0000 */
[----:B0-----:R-:W-:Y:S01]  /*0d50*/  FMNMX R20, R29, R20, !PT ;  /* 0x000000141d147209 */ /* 0x001fe20007800000 */
[----:B------:R-:W-:-:S03]  /*0d60*/  IMAD.MOV.U32 R29, RZ, RZ, R28 ;  /* 0x000000ffff1d7224 */ /* 0x000fc600078e001c */
[----:B------:R-:W-:-:S05]  /*0d70*/  FMNMX R20, R20, R27, !PT ;  /* 0x0000001b14147209 */ /* 0x000fca0007800000 */
[--C-:B------:R-:W-:Y:S01]  /*0d80*/  FFMA R22, R22, UR7, -R20.reuse ;  /* 0x0000000716167c23 */ /* 0x100fe20008000814 */
[--C-:B------:R-:W-:Y:S01]  /*0d90*/  FFMA R23, R23, UR7, -R20.reuse ;  /* 0x0000000717177c23 */ /* 0x100fe20008000814 */
[--C-:B------:R-:W-:Y:S02]  /*0da0*/  FFMA R15, R15, UR7, -R20.reuse ;  /* 0x000000070f0f7c23 */ /* 0x100fe40008000814 */
[----:B------:R-:W-:Y:S01]  /*0db0*/  FMUL R19, R22, 1.4426950216293334961 ;  /* 0x3fb8aa3b16137820 */ /* 0x000fe20000400000 */
[----:B------:R-:W-:Y:S01]  /*0dc0*/  FFMA R22, R14, UR7, -R20 ;  /* 0x000000070e167c23 */ /* 0x000fe20008000814 */
[----:B------:R-:W-:Y:S01]  /*0dd0*/  FMUL R23, R23, 1.4426950216293334961 ;  /* 0x3fb8aa3b17177820 */ /* 0x000fe20000400000 */
[----:B------:R-:W-:Y:S02]  /*0de0*/  FMUL R15, R15, 1.4426950216293334961 ;  /* 0x3fb8aa3b0f0f7820 */ /* 0x000fe40000400000 */
[----:B------:R-:W-:Y:S01]  /*0df0*/  FMUL R18, R22, 1.4426950216293334961 ;  /* 0x3fb8aa3b16127820 */ /* 0x000fe20000400000 */
[----:B------:R-:W-:Y:S08]  /*0e00*/  MUFU.EX2 R19, R19 ;  /* 0x0000001300137308 */ /* 0x000ff00000000800 */
[----:B------:R-:W0:Y:S08]  /*0e10*/  MUFU.EX2 R14, R23 ;  /* 0x00000017000e7308 */ /* 0x000e300000000800 */
[----:B------:R-:W1:Y:S08]  /*0e20*/  MUFU.EX2 R18, R18 ;  /* 0x0000001200127308 */ /* 0x000e700000000800 */
[----:B------:R-:W2:Y:S01]  /*0e30*/  MUFU.EX2 R15, R15 ;  /* 0x0000000f000f7308 */ /* 0x000ea20000000800 */
[----:B0-----:R-:W-:Y:S01]  /*0e40*/  FADD R21, R19, R14 ;  /* 0x0000000e13157221 */ /* 0x001fe20000000000 */
[----:B------:R-:W-:-:S02]  /*0e50*/  F2FP.F16.F32.PACK_AB R13, R14, R19 ;  /* 0x000000130e0d723e */ /* 0x000fc400000000ff */
[----:B------:R-:W-:Y:S01]  /*0e60*/  F2FP.F16.F32.PACK_AB R14, R16, R17 ;  /* 0x00000011100e723e */ /* 0x000fe200000000ff */
[----:B-1----:R-:W-:-:S04]  /*0e70*/  FADD R22, R18, R21 ;  /* 0x0000001512167221 */ /* 0x002fc80000000000 */
[C---:B--2---:R-:W-:Y:S01]  /*0e80*/  FADD R22, R15.reuse, R22 ;  /* 0x000000160f167221 */ /* 0x044fe20000000000 */
[----:B------:R-:W-:Y:S01]  /*0e90*/  F2FP.F16.F32.PACK_AB R15, R15, R18 ;  /* 0x000000120f0f723e */ /* 0x000fe200000000ff */
[----:B------:R-:W-:Y:S06]  /*0ea0*/  BAR.SYNC.DEFER_BLOCKING 0x0 ;  /* 0x0000000000007b1d */ /* 0x000fec0000010000 */
[----:B------:R-:W0:Y:S04]  /*0eb0*/  SHFL.BFLY PT, R21, R22, 0x2, 0x1f ;  /* 0x0c401f0016157f89 */ /* 0x000e2800000e0000 */
[----:B------:R-:W-:Y:S01]  /*0ec0*/  LDSM.16.M88.4 R16, [R3+0x400] ;  /* 0x000400000310783b */ /* 0x000fe20000000200 */
[----:B0-----:R-:W-:Y:S01]  /*0ed0*/  FADD R23, R22, R21 ;  /* 0x0000001516177221 */ /* 0x001fe20000000000 */
[----:B------:R-:W-:Y:S01]  /*0ee0*/  FADD R22, -R20, R27 ;  /* 0x0000001b14167221 */ /* 0x000fe20000000100 */
[----:B------:R-:W-:-:S03]  /*0ef0*/  MOV R27, R20 ;  /* 0x00000014001b7202 */ /* 0x000fc60000000f00 */
[----:B------:R-:W-:Y:S01]  /*0f00*/  FMUL R22, R22, 1.4426950216293334961 ;  /* 0x3fb8aa3b16167820 */ /* 0x000fe20000400000 */
[----:B------:R-:W0:Y:S05]  /*0f10*/  SHFL.BFLY PT, R21, R23, 0x1, 0x1f ;  /* 0x0c201f0017157f89 */ /* 0x000e2a00000e0000 */
[----:B------:R-:W1:Y:S02]  /*0f20*/  MUFU.EX2 R22, R22 ;  /* 0x0000001600167308 */ /* 0x000e640000000800 */
[C---:B-1----:R-:W-:Y:S01]  /*0f30*/  FMUL R6, R22.reuse, R6 ;  /* 0x0000000616067220 */ /* 0x042fe20000400000 */
[C---:B------:R-:W-:Y:S01]  /*0f40*/  FMUL R7, R22.reuse, R7 ;  /* 0x0000000716077220 */ /* 0x040fe20000400000 */
[C---:B------:R-:W-:Y:S01]  /*0f50*/  FMUL R10, R22.reuse, R10 ;  /* 0x0000000a160a7220 */ /* 0x040fe20000400000 */
[----:B------:R-:W-:Y:S01]  /*0f60*/  FMUL R11, R22, R11 ;  /* 0x0000000b160b7220 */ /* 0x000fe20000400000 */
[----:B0-----:R-:W-:-:S04]  /*0f70*/  FADD R21, R23, R21 ;  /* 0x0000001517157221 */ /* 0x001fc80000000000 */
[----:B------:R-:W-:Y:S01]  /*0f80*/  HMMA.16816.F32 R4, R12, R16, R4 ;  /* 0x000000100c04723c */ /* 0x000fe20000001804 */
[----:B------:R-:W-:-:S05]  /*0f90*/  FFMA R0, R22, R0, R21 ;  /* 0x0000000016007223 */ /* 0x000fca0000000015 */
[----:B------:R-:W-:Y:S01]  /*0fa0*/  HMMA.16816.F32 R8, R12, R18, R8 ;  /* 0x000000120c08723c */ /* 0x000fe20000001808 */
[----:B------:R-:W-:-:S08]  /*0fb0*/  NOP ;  /* 0x0000000000007918 */ /* 0x000fd00000000000 */
[----:B------:R-:W-:-:S15]  /*0fc0*/  @!P0 BRA `(.L_x_1) ;  /* 0xfffffff800248947 */ /* 0x000fde000383ffff */
.L_x_0:
[----:B------:R-:W0:Y:S01]  /*0fd0*/  S2R R2, SR_TID.X ;  /* 0x0000000000027919 */ /* 0x000e220000002100 */
[----:B------:R-:W1:Y:S01]  /*0fe0*/  S2UR UR5, SR_CgaCtaId ;  /* 0x00000000000579c3 */ /* 0x000e620000008800 */
[----:B------:R-:W-:Y:S01]  /*0ff0*/  IMAD.MOV.U32 R19, RZ, RZ, R0 ;  /* 0x000000ffff137224 */ /* 0x000fe200078e0000 */
[----:B------:R-:W-:Y:S01]  /*1000*/  MOV R17, R10 ;  /* 0x0000000a00117202 */ /* 0x000fe20000000f00 */
[C---:B------:R-:W-:Y:S01]  /*1010*/  FMUL R3, R24.reuse, 8388608 ;  /* 0x4b00000018037820 */ /* 0x040fe20000400000 */
[----:B------:R-:W-:Y:S01]  /*1020*/  FSETP.GEU.AND P1, PT, R24, 1.175494350822287508e-38, PT ;  /* 0x008000001800780b */ /* 0x000fe20003f2e000 */
[C---:B------:R-:W-:Y:S01]  /*1030*/  FMUL R10, R19.reuse, 8388608 ;  /* 0x4b000000130a7820 */ /* 0x040fe20000400000 */
[C---:B------:R-:W-:Y:S01]  /*1040*/  FSETP.GT.AND P0, PT, |R19|.reuse, 8.50705917302346158658e+37, PT ;  /* 0x7e8000001300780b */ /* 0x040fe20003f04200 */
[----:B------:R-:W-:Y:S01]  /*1050*/  UMOV UR4, 0x400 ;  /* 0x0000040000047882 */ /* 0x000fe20000000000 */
[C---:B------:R-:W-:Y:S01]  /*1060*/  FSETP.GEU.AND P3, PT, |R19|.reuse, 1.175494350822287508e-38, PT ;  /* 0x008000001300780b */ /* 0x040fe20003f6e200 */
[----:B------:R-:W-:Y:S01]  /*1070*/  IMAD.MOV.U32 R13, RZ, RZ, R6 ;  /* 0x000000ffff0d7224 */ /* 0x000fe200078e0006 */
[----:B------:R-:W-:Y:S01]  /*1080*/  FSETP.GEU.AND P2, PT, R19, 1.175494350822287508e-38, PT ;  /* 0x008000001300780b */ /* 0x000fe20003f4e000 */
[----:B------:R-:W-:Y:S01]  /*1090*/  IMAD.MOV.U32 R12, RZ, RZ, R9 ;  /* 0x000000ffff0c7224 */ /* 0x000fe200078e0009 */
[----:B------:R-:W-:Y:S01]  /*10a0*/  FSEL R6, R3, R24, !P1 ;  /* 0x0000001803067208 */ /* 0x000fe20004800000 */
[----:B------:R-:W-:Y:S01]  /*10b0*/  BAR.SYNC.DEFER_BLOCKING 0x0 ;  /* 0x0000000000007b1d */ /* 0x000fe20000010000 */
[----:B------:R-:W-:-:S02]  /*10c0*/  FSEL R3, R10, R19, !P2 ;  /* 0x000000130a037208 */ /* 0x000fc40005000000 */
[----:B------:R-:W-:Y:S01]  /*10d0*/  FSEL R10, RZ, -23, P2 ;  /* 0xc1b80000ff0a7808 */ /* 0x000fe20001000000 */
[----:B------:R-:W-:Y:S01]  /*10e0*/  VIADD R21, R6, 0xc0cafb0d ;  /* 0xc0cafb0d06157836 */ /* 0x000fe20000000000 */
[----:B------:R-:W-:Y:S01]  /*10f0*/  FSETP.GEU.AND P2, PT, |R24|, 1.175494350822287508e-38, PT ;  /* 0x008000001800780b */ /* 0x000fe20003f4e200 */
[----:B------:R-:W-:Y:S01]  /*1100*/  @P0 FMUL R19, R19, 0.25 ;  /* 0x3e80000013130820 */ /* 0x000fe20000400000 */
[----:B------:R-:W-:Y:S01]  /*1110*/  MOV R14, R7 ;  /* 0x00000007000e7202 */ /* 0x000fe20000000f00 */
[----:B------:R-:W-:Y:S01]  /*1120*/  @P0 FMUL R13, R13, 0.25 ;  /* 0x3e8000000d0d0820 */ /* 0x000fe20000400000 */
[----:B------:R-:W-:Y:S01]  /*1130*/  LOP3.LUT R21, R21, 0xff800000, RZ, 0xc0, !PT ;  /* 0xff80000015157812 */ /* 0x000fe200078ec0ff */
[----:B------:R-:W-:Y:S01]  /*1140*/  @!P3 FMUL R19, R19, 16777216 ;  /* 0x4b8000001313b820 */ /* 0x000fe20000400000 */
[----:B-1----:R-:W-:Y:S01]  /*1150*/  ULEA UR6, UR5, UR4, 0x18 ;  /* 0x0000000405067291 */ /* 0x002fe2000f8ec03f */
[----:B------:R-:W-:Y:S01]  /*1160*/  @P0 FMUL R14, R14, 0.25 ;  /* 0x3e8000000e0e0820 */ /* 0x000fe20000400000 */
[----:B------:R-:W-:Y:S01]  /*1170*/  MOV R16, R11 ;  /* 0x0000000b00107202 */ /* 0x000fe20000000f00 */
[----:B------:R-:W1:Y:S01]  /*1180*/  MUFU.RCP R25, R19 ;  /* 0x0000001300197308 */ /* 0x000e620000001000 */
[----:B------:R-:W-:Y:S01]  /*1190*/  @P0 FMUL R17, R17, 0.25 ;  /* 0x3e80000011110820 */ /* 0x000fe20000400000 */
[----:B------:R-:W-:Y:S01]  /*11a0*/  @!P3 FMUL R14, R14, 16777216 ;  /* 0x4b8000000e0eb820 */ /* 0x000fe20000400000 */
[----:B------:R-:W-:Y:S01]  /*11b0*/  @!P3 FMUL R13, R13, 16777216 ;  /* 0x4b8000000d0db820 */ /* 0x000fe20000400000 */
[C---:B0-----:R-:W-:Y:S01]  /*11c0*/  LOP3.LUT R9, R2.reuse, 0x8, RZ, 0xc0, !PT ;  /* 0x0000000802097812 */ /* 0x041fe200078ec0ff */
[----:B------:R-:W-:Y:S01]  /*11d0*/  IMAD.SHL.U32 R0, R2, 0x2, RZ ;  /* 0x0000000202007824 */ /* 0x000fe200078e00ff */
[--C-:B------:R-:W-:Y:S01]  /*11e0*/  SHF.R.S32.HI R18, RZ, 0x5, R2.reuse ;  /* 0x00000005ff127819 */ /* 0x100fe20000011402 */
[----:B------:R-:W-:Y:S01]  /*11f0*/  @P0 FMUL R16, R16, 0.25 ;  /* 0x3e80000010100820 */ /* 0x000fe20000400000 */
[----:B------:R-:W-:Y:S01]  /*1200*/  LEA.HI R34, R9, UR6, RZ, 0x1f ;  /* 0x0000000609227c11 */ /* 0x000fe2000f8ff8ff */
[----:B------:R-:W-:Y:S01]  /*1210*/  @!P3 FMUL R17, R17, 16777216 ;  /* 0x4b8000001111b820 */ /* 0x000fe20000400000 */
[----:B------:R-:W-:Y:S01]  /*1220*/  FSEL R9, RZ, -23, P1 ;  /* 0xc1b80000ff097808 */ /* 0x000fe20000800000 */
[----:B------:R-:W-:Y:S01]  /*1230*/  @!P3 FMUL R16, R16, 16777216 ;  /* 0x4b8000001010b820 */ /* 0x000fe20000400000 */
[----:B------:R-:W-:Y:S01]  /*1240*/  FSETP.GT.AND P1, PT, |R24|, 8.50705917302346158658e+37, PT ;  /* 0x7e8000001800780b */ /* 0x000fe20003f24200 */
[----:B------:R-:W-:Y:S01]  /*1250*/  ULDC.64 UR4, c[0x0][0x270] ;  /* 0x00009c0000047ab9 */ /* 0x000fe20000000a00 */
[----:B------:R-:W-:Y:S01]  /*1260*/  SGXT R18, R18, 0x1 ;  /* 0x000000011212781a */ /* 0x000fe20000000200 */
[----:B------:R-:W-:Y:S01]  /*1270*/  UIMAD UR4, UR9, UR4, URZ ;  /* 0x00000004090472a4 */ /* 0x000fe2000f8e023f */
[----:B------:R-:W-:Y:S01]  /*1280*/  SHF.R.S32.HI R22, RZ, 0x4, R2 ;  /* 0x00000004ff167819 */ /* 0x000fe20000011402 */
[----:B-1----:R-:W-:Y:S01]  /*1290*/  FMUL R19, R25, R14 ;  /* 0x0000000e19137220 */ /* 0x002fe20000400000 */
[----:B------:R-:W-:Y:S01]  /*12a0*/  LOP3.LUT R23, R18, 0x204, RZ, 0xc0, !PT ;  /* 0x0000020412177812 */ /* 0x000fe200078ec0ff */
[----:B------:R-:W-:Y:S01]  /*12b0*/  IMAD.IADD R14, R6, 0x1, -R21 ;  /* 0x00000001060e7824 */ /* 0x000fe200078e0a15 */
[----:B------:R-:W-:Y:S01]  /*12c0*/  IADD3 R18, R3, -0x3f3504f3, RZ ;  /* 0xc0cafb0d03127810 */ /* 0x000fe20007ffe0ff */
[C---:B------:R-:W-:Y:S01]  /*12d0*/  FMUL R16, R25.reuse, R16 ;  /* 0x0000001019107220 */ /* 0x040fe20000400000 */
[----:B------:R-:W-:Y:S01]  /*12e0*/  SGXT R22, R22, 0x1 ;  /* 0x000000011616781a */ /* 0x000fe20000000200 */
[----:B------:R-:W-:Y:S01]  /*12f0*/  FMUL R17, R25, R17 ;  /* 0x0000001119117220 */ /* 0x000fe20000400000 */
[----:B------:R-:W-:Y:S01]  /*1300*/  LOP3.LUT R18, R18, 0xff800000, RZ, 0xc0, !PT ;  /* 0xff80000012127812 */ /* 0x000fe200078ec0ff */
[----:B------:R-:W-:Y:S01]  /*1310*/  @P1 FMUL R24, R24, 0.25 ;  /* 0x3e80000018181820 */ /* 0x000fe20000400000 */
[----:B------:R-:W-:Y:S01]  /*1320*/  LOP3.LUT R32, R22, 0x204, RZ, 0xc0, !PT ;  /* 0x0000020416207812 */ /* 0x000fe200078ec0ff */
[----:B------:R-:W-:Y:S01]  /*1330*/  @P1 FMUL R12, R12, 0.25 ;  /* 0x3e8000000c0c1820 */ /* 0x000fe20000400000 */
[----:B------:R-:W-:Y:S01]  /*1340*/  I2FP.F32.S32 R22, R21 ;  /* 0x0000001500167245 */ /* 0x000fe20000201400 */
[----:B------:R-:W-:Y:S01]  /*1350*/  @!P2 FMUL R24, R24, 16777216 ;  /* 0x4b8000001818a820 */ /* 0x000fe20000400000 */
[----:B------:R-:W-:Y:S01]  /*1360*/  LOP3.LUT R30, R23, 0x3c, R0, 0x78, !PT ;  /* 0x0000003c171e7812 */ /* 0x000fe200078e7800 */
[----:B------:R-:W-:Y:S01]  /*1370*/  @P1 FMUL R8, R8, 0.25 ;  /* 0x3e80000008081820 */ /* 0x000fe20000400000 */
[----:B------:R-:W-:Y:S01]  /*1380*/  SHF.R.S32.HI R27, RZ, 0x3, R2 ;  /* 0x00000003ff1b7819 */ /* 0x000fe20000011402 */
[----:B------:R0:W1:Y:S01]  /*1390*/  MUFU.RCP R21, R24 ;  /* 0x0000001800157308 */ /* 0x0000620000001000 */
[-C--:B------:R-:W-:Y:S01]  /*13a0*/  I2FP.F32.S32 R23, R18.reuse ;  /* 0x0000001200177245 */ /* 0x080fe20000201400 */
[----:B------:R-:W-:Y:S01]  /*13b0*/  FFMA.FTZ R9, R22, 1.1920928955078125e-07, R9 ;  /* 0x3400000016097823 */ /* 0x000fe20000010009 */
[----:B------:R-:W-:Y:S01]  /*13c0*/  SHF.L.U32 R11, R2, 0x6, RZ ;  /* 0x00000006020b7819 */ /* 0x000fe200000006ff */
[----:B------:R-:W-:Y:S01]  /*13d0*/  FMUL R22, R25, R13 ;  /* 0x0000000d19167220 */ /* 0x000fe20000400000 */
[----:B------:R-:W-:Y:S01]  /*13e0*/  SGXT R27, R27, 0x1 ;  /* 0x000000011b1b781a */ /* 0x000fe20000000200 */
[----:B------:R-:W-:Y:S01]  /*13f0*/  FFMA.FTZ R10, R23, 1.1920928955078125e-07, R10 ;  /* 0x34000000170a7823 */ /* 0x000fe2000001000a */
[----:B------:R-:W-:Y:S01]  /*1400*/  LOP3.LUT R11, R30, 0x40, R11, 0xf8, !PT ;  /* 0x000000401e0b7812 */ /* 0x000fe200078ef80b */
[----:B------:R-:W-:Y:S01]  /*1410*/  @P1 FMUL R5, R5, 0.25 ;  /* 0x3e80000005051820 */ /* 0x000fe20000400000 */
[----:B------:R-:W-:Y:S01]  /*1420*/  IADD3 R23, R3, -R18, RZ ;  /* 0x8000001203177210 */ /* 0x000fe20007ffe0ff */
[----:B------:R-:W-:Y:S01]  /*1430*/  @P1 FMUL R4, R4, 0.25 ;  /* 0x3e80000004041820 */ /* 0x000fe20000400000 */
[----:B------:R-:W-:Y:S01]  /*1440*/  SHF.L.U32 R13, R2, 0x3, RZ ;  /* 0x00000003020d7819 */ /* 0x000fe200000006ff */
[----:B------:R-:W-:Y:S01]  /*1450*/  IMAD.MOV.U32 R25, RZ, RZ, 0x3dc6b27f ;  /* 0x3dc6b27fff197424 */ /* 0x000fe200078e00ff */
[----:B------:R-:W-:Y:S01]  /*1460*/  LOP3.LUT R30, R27, 0x140, RZ, 0xc0, !PT ;  /* 0x000001401b1e7812 */ /* 0x000fe200078ec0ff */
[----:B------:R-:W-:Y:S01]  /*1470*/  FADD R18, R14, -1 ;  /* 0xbf8000000e127421 */ /* 0x000fe20000000000 */
[----:B------:R-:W-:Y:S01]  /*1480*/  LOP3.LUT R15, R2, 0x20, RZ, 0xc0, !PT ;  /* 0x00000020020f7812 */ /* 0x000fe200078ec0ff */
[----:B------:R-:W-:Y:S01]  /*1490*/  FADD R14, R23, -1 ;  /* 0xbf800000170e7421 */ /* 0x000fe20000000000 */
[----:B------:R-:W-:Y:S01]  /*14a0*/  LOP3.LUT R27, R30, 0x38, R13, 0xf8, !PT ;  /* 0x000000381e1b7812 */ /* 0x000fe200078ef80d */
[----:B------:R-:W-:Y:S01]  /*14b0*/  @!P2 FMUL R12, R12, 16777216 ;  /* 0x4b8000000c0ca820 */ /* 0x000fe20000400000 */
[----:B------:R-:W-:Y:S01]  /*14c0*/  @!P2 FMUL R8, R8, 16777216 ;  /* 0x4b8000000808a820 */ /* 0x000fe20000400000 */
[----:B------:R-:W-:Y:S01]  /*14d0*/  @!P2 FMUL R5, R5, 16777216 ;  /* 0x4b8000000505a820 */ /* 0x000fe20000400000 */
[----:B------:R-:W-:Y:S01]  /*14e0*/  @!P2 FMUL R4, R4, 16777216 ;  /* 0x4b8000000404a820 */ /* 0x000fe20000400000 */
[-C--:B------:R-:W-:Y:S01]  /*14f0*/  FFMA.FTZ R23, R18, R25.reuse, -0.16845393180847167969 ;  /* 0xbe2c7f3012177423 */ /* 0x080fe20000010019 */
[----:B------:R-:W-:Y:S01]  /*1500*/  LEA R15, R15, R32, 0x2 ;  /* 0x000000200f0f7211 */ /* 0x000fe200078e10ff */
[C---:B------:R-:W-:Y:S01]  /*1510*/  FFMA.FTZ R25, R14.reuse, R25, -0.16845393180847167969 ;  /* 0xbe2c7f300e197423 */ /* 0x040fe20000010019 */
[----:B0-----:R-:W-:Y:S01]  /*1520*/  LOP3.LUT R24, R27, 0x40, R2, 0x78, !PT ;  /* 0x000000401b187812 */ /* 0x001fe200078e7802 */
[C---:B-1----:R-:W-:Y:S01]  /*1530*/  FMUL R12, R21.reuse, R12 ;  /* 0x0000000c150c7220 */ /* 0x042fe20000400000 */
[C---:B------:R-:W-:Y:S01]  /*1540*/  FMUL R8, R21.reuse, R8 ;  /* 0x0000000815087220 */ /* 0x040fe20000400000 */
[C---:B------:R-:W-:Y:S01]  /*1550*/  FMUL R27, R21.reuse, R4 ;  /* 0x00000004151b7220 */ /* 0x040fe20000400000 */
[----:B------:R-:W-:Y:S01]  /*1560*/  FMUL R5, R21, R5 ;  /* 0x0000000515057220 */ /* 0x000fe20000400000 */
[----:B------:R-:W-:Y:S01]  /*1570*/  FFMA.FTZ R25, R14, R25, 0.1716887056827545166 ;  /* 0x3e2fcf2a0e197423 */ /* 0x000fe20000010019 */
[----:B------:R-:W-:Y:S01]  /*1580*/  IMAD.IADD R15, R15, 0x1, R24 ;  /* 0x000000010f0f7824 */ /* 0x000fe200078e0218 */
[----:B------:R-:W-:Y:S01]  /*1590*/  F2FP.F16.F32.PACK_AB R16, R16, R19 ;  /* 0x000000131010723e */ /* 0x000fe200000000ff */
[----:B------:R-:W-:Y:S01]  /*15a0*/  FFMA.FTZ R23, R18, R23, 0.1716887056827545166 ;  /* 0x3e2fcf2a12177423 */ /* 0x000fe20000010017 */
[----:B------:R-:W-:Y:S01]  /*15b0*/  F2FP.F16.F32.PACK_AB R8, R8, R27 ;  /* 0x0000001b0808723e */ /* 0x000fe200000000ff */
[----:B------:R-:W-:Y:S01]  /*15c0*/  FFMA.FTZ R25, R14, R25, -0.17900948226451873779 ;  /* 0xbe374e430e197423 */ /* 0x000fe20000010019 */
[----:B------:R-:W-:Y:S01]  /*15d0*/  F2FP.F16.F32.PACK_AB R24, R12, R5 ;  /* 0x000000050c18723e */ /* 0x000fe200000000ff */
[----:B------:R-:W-:Y:S01]  /*15e0*/  FFMA.FTZ R23, R18, R23, -0.17900948226451873779 ;  /* 0xbe374e4312177423 */ /* 0x000fe20000010017 */
[----:B------:R-:W-:Y:S01]  /*15f0*/  F2FP.F16.F32.PACK_AB R17, R17, R22 ;  /* 0x000000161111723e */ /* 0x000fe200000000ff */
[----:B------:R0:W-:Y:S01]  /*1600*/  STS [R11+UR6], R8 ;  /* 0x000000080b007988 */ /* 0x0001e20008000806 */
[----:B------:R-:W-:Y:S01]  /*1610*/  LOP3.LUT R19, R11, 0x40, RZ, 0x3c, !PT ;  /* 0x000000400b137812 */ /* 0x000fe200078e3cff */
[----:B------:R-:W-:Y:S01]  /*1620*/  FFMA.FTZ R25, R14, R25, 0.20512372255325317383 ;  /* 0x3e520bf40e197423 */ /* 0x000fe20000010019 */
[----:B------:R-:W-:Y:S01]  /*1630*/  FFMA.FTZ R23, R18, R23, 0.20512372255325317383 ;  /* 0x3e520bf412177423 */ /* 0x000fe20000010017 */
[----:B------:R-:W-:Y:S01]  /*1640*/  STS [R11+UR6+0x80], R24 ;  /* 0x000080180b007988 */ /* 0x000fe20008000806 */
[----:B------:R-:W1:Y:S01]  /*1650*/  LDC R12, c[0x0][0x278] ;  /* 0x00009e00ff0c7b82 */ /* 0x000e620000000800 */
[----:B------:R-:W-:Y:S01]  /*1660*/  FFMA.FTZ R25, R14, R25, -0.24046532809734344482 ;  /* 0xbe763c8b0e197423 */ /* 0x000fe20000010019 */
[----:B------:R-:W-:Y:S01]  /*1670*/  FFMA.FTZ R23, R18, R23, -0.24046532809734344482 ;  /* 0xbe763c8b12177423 */ /* 0x000fe20000010017 */
[----:B------:R2:W-:Y:S01]  /*1680*/  STS [R19+UR6+0x100], R17 ;  /* 0x0001001113007988 */ /* 0x0005e20008000806 */
[----:B------:R-:W-:Y:S01]  /*1690*/  ISETP.GE.U32.AND P3, PT, R6, 0x7f800000, PT ;  /* 0x7f8000000600780c */ /* 0x000fe20003f66070 */
[----:B------:R-:W-:Y:S01]  /*16a0*/  FFMA.FTZ R25, R14, R25, 0.28857114911079406738 ;  /* 0x3e93bf990e197423 */ /* 0x000fe20000010019 */
[----:B------:R-:W-:Y:S01]  /*16b0*/  FFMA.FTZ R23, R18, R23, 0.28857114911079406738 ;  /* 0x3e93bf9912177423 */ /* 0x000fe20000010017 */
[----:B------:R3:W-:Y:S01]  /*16c0*/  STS [R19+UR6+0x180], R16 ;  /* 0x0001801013007988 */ /* 0x0007e20008000806 */
[----:B0-----:R-:W-:Y:S01]  /*16d0*/  LOP3.LUT R8, R15, 0x4, RZ, 0x3c, !PT ;  /* 0x000000040f087812 */ /* 0x001fe200078e3cff */
[----:B------:R-:W-:Y:S01]  /*16e0*/  FFMA.FTZ R25, R14, R25, -0.36067417263984680176 ;  /* 0xbeb8aa490e197423 */ /* 0x000fe20000010019 */
[----:B------:R-:W-:Y:S01]  /*16f0*/  FFMA.FTZ R23, R18, R23, -0.36067417263984680176 ;  /* 0xbeb8aa4912177423 */ /* 0x000fe20000010017 */
[----:B------:R-:W-:Y:S01]  /*1700*/  BAR.SYNC.DEFER_BLOCKING 0x0 ;  /* 0x0000000000007b1d */ /* 0x000fe20000010000 */
[----:B------:R-:W-:Y:S01]  /*1710*/  LOP3.LUT R7, R2, 0x10, RZ, 0xc0, !PT ;  /* 0x0000001002077812 */ /* 0x000fe200078ec0ff */
[----:B------:R-:W-:Y:S01]  /*1720*/  FFMA.FTZ R25, R14, R25, 0.48089820146560668945 ;  /* 0x3ef6384a0e197423 */ /* 0x000fe20000010019 */
[----:B------:R-:W-:Y:S01]  /*1730*/  FFMA.FTZ R23, R18, R23, 0.48089820146560668945 ;  /* 0x3ef6384a12177423 */ /* 0x000fe20000010017 */
[----:B------:R-:W-:Y:S01]  /*1740*/  LOP3.LUT P0, RZ, R2, 0x60, RZ, 0xc0, !PT ;  /* 0x0000006002ff7812 */ /* 0x000fe2000780c0ff */
[----:B------:R-:W-:Y:S01]  /*1750*/  USHF.L.U32 UR7, UR4, 0x1, URZ ;  /* 0x0000000104077899 */ /* 0x000fe2000800063f */
[----:B------:R-:W-:-:S02]  /*1760*/  FFMA.FTZ R25, R14, R25, -0.72134751081466674805 ;  /* 0xbf38aa3b0e197423 */ /* 0x000fc40000010019 */
[----:B------:R-:W0:Y:S01]  /*1770*/  LDC.64 R4, c[0x0][0x228] ;  /* 0x00008a00ff047b82 */ /* 0x000e220000000a00 */
[----:B------:R-:W-:Y:S01]  /*1780*/  FFMA.FTZ R23, R18, R23, -0.72134751081466674805 ;  /* 0xbf38aa3b12177423 */ /* 0x000fe20000010017 */
[----:B------:R-:W-:Y:S01]  /*1790*/  ISETP.GE.U32.AND P1, PT, R3, 0x7f800000, PT ;  /* 0x7f8000000300780c */ /* 0x000fe20003f26070 */
[----:B------:R-:W-:Y:S01]  /*17a0*/  FMUL R25, R14, R25 ;  /* 0x000000190e197220 */ /* 0x000fe20000400000 */
[----:B------:R-:W-:Y:S02]  /*17b0*/  IMAD R7, R7, 0x4, R34 ;  /* 0x0000000407077824 */ /* 0x000fe400078e0222 */
[----:B------:R-:W-:Y:S01]  /*17c0*/  FMUL R23, R18, R23 ;  /* 0x0000001712177220 */ /* 0x000fe20000400000 */
[----:B--2---:R-:W-:Y:S02]  /*17d0*/  @P3 IMAD.MOV.U32 R17, RZ, RZ, 0x7f800000 ;  /* 0x7f800000ff113424 */ /* 0x004fe400078e00ff */
[----:B------:R-:W-:Y:S01]  /*17e0*/  FMUL R25, R14, R25 ;  /* 0x000000190e197220 */ /* 0x000fe20000400000 */
[----:B------:R-:W-:Y:S01]  /*17f0*/  FSETP.NEU.AND P2, PT, R6, RZ, PT ;  /* 0x000000ff0600720b */ /* 0x000fe20003f4d000 */
[----:B------:R-:W-:Y:S01]  /*1800*/  FMUL R23, R18, R23 ;  /* 0x0000001712177220 */ /* 0x000fe20000400000 */
[----:B------:R-:W-:Y:S01]  /*1810*/  LOP3.LUT R0, R0, 0x78, RZ, 0xc0, !PT ;  /* 0x0000007800007812 */ /* 0x000fe200078ec0ff */
[----:B------:R-:W-:Y:S01]  /*1820*/  FFMA.FTZ R25, R14, 1.4426950216293334961, R25 ;  /* 0x3fb8aa3b0e197823 */ /* 0x000fe20000010019 */
[----:B------:R-:W-:Y:S01]  /*1830*/  LOP3.LUT R14, R13, 0x38, RZ, 0xc0, !PT ;  /* 0x000000380d0e7812 */ /* 0x000fe200078ec0ff */
[----:B------:R-:W-:Y:S01]  /*1840*/  FFMA.FTZ R18, R18, 1.4426950216293334961, R23 ;  /* 0x3fb8aa3b12127823 */ /* 0x000fe20000010017 */
[----:B------:R-:W-:Y:S01]  /*1850*/  SHF.R.U32.HI R13, RZ, 0x5, R2 ;  /* 0x00000005ff0d7819 */ /* 0x000fe20000011602 */
[----:B------:R-:W-:Y:S01]  /*1860*/  IMAD R2, R26, UR5, RZ ;  /* 0x000000051a027c24 */ /* 0x000fe2000f8e02ff */
[----:B------:R-:W-:Y:S01]  /*1870*/  IADD3 R7, R14, R7, RZ ;  /* 0x000000070e077210 */ /* 0x000fe20007ffe0ff */
[----:B------:R-:W2:Y:S01]  /*1880*/  LDS R15, [R15+UR6] ;  /* 0x000000060f0f7984 */ /* 0x000ea20008000800 */
[----:B------:R-:W-:Y:S01]  /*1890*/  SGXT.U32 R13, R13, 0x2 ;  /* 0x000000020d0d781a */ /* 0x000fe20000000000 */
[----:B------:R-:W-:Y:S01]  /*18a0*/  FADD R9, R9, R18 ;  /* 0x0000001209097221 */ /* 0x000fe20000000000 */
[----:B------:R-:W-:Y:S01]  /*18b0*/  SHF.L.U32 R11, R2, 0x1, RZ ;  /* 0x00000001020b7819 */ /* 0x000fe200000006ff */
[----:B------:R-:W4:Y:S01]  /*18c0*/  LDS R8, [R8+UR6] ;  /* 0x0000000608087984 */ /* 0x000f220008000800 */
[----:B------:R-:W-:Y:S01]  /*18d0*/  FADD R14, R10, R25 ;  /* 0x000000190a0e7221 */ /* 0x000fe20000000000 */
[----:B-1----:R-:W-:-:S02]  /*18e0*/  IMAD R13, R13, R12, RZ ;  /* 0x0000000c0d0d7224 */ /* 0x002fc400078e02ff */
[----:B------:R-:W-:Y:S01]  /*18f0*/  @P3 FFMA.FTZ R9, R6, R17, +INF ;  /* 0x7f80000006093423 */ /* 0x000fe20000010011 */
[----:B0-----:R-:W-:Y:S01]  /*1900*/  IADD3 R10, P3, P4, R11, UR7, R4 ;  /* 0x000000070b0a7c10 */ /* 0x001fe2000fc7e004 */
[----:B------:R-:W-:Y:S01]  /*1910*/  UIMAD.WIDE UR4, UR4, 0x2, URZ ;  /* 0x00000002040478a5 */ /* 0x000fe2000f8e023f */
[----:B------:R-:W-:Y:S01]  /*1920*/  IMAD R11, R12, 0x4, R13 ;  /* 0x000000040c0b7824 */ /* 0x000fe200078e020d */
[----:B------:R-:W-:Y:S01]  /*1930*/  @P1 MOV R6, 0x7f800000 ;  /* 0x7f80000000061802 */ /* 0x000fe20000000f00 */
[----:B------:R-:W-:Y:S01]  /*1940*/  IMAD.HI R2, R2, 0x2, RZ ;  /* 0x0000000202027827 */ /* 0x000fe200078e02ff */
[----:B------:R-:W-:-:S03]  /*1950*/  FSEL R9, R9, -INF , P2 ;  /* 0xff80000009097808 */ /* 0x000fc60001000000 */
[----:B---3--:R-:W-:Y:S01]  /*1960*/  IMAD R19, R12, 0x4, R11 ;  /* 0x000000040c137824 */ /* 0x008fe200078e020b */
[----:B------:R-:W-:Y:S01]  /*1970*/  IADD3.X R18, R2, UR5, R5, P3, P4 ;  /* 0x0000000502127c10 */ /* 0x000fe20009fe8405 */
[----:B------:R-:W-:Y:S01]  /*1980*/  @P1 FFMA.FTZ R14, R3, R6, +INF ;  /* 0x7f800000030e1423 */ /* 0x000fe20000010006 */
[C---:B------:R-:W-:Y:S01]  /*1990*/  LEA R4, P4, R13.reuse, R10, 0x1 ;  /* 0x0000000a0d047211 */ /* 0x040fe200078808ff */
[----:B------:R-:W-:Y:S01]  /*19a0*/  ULDC UR4, c[0x0][0x27c] ;  /* 0x00009f0000047ab9 */ /* 0x000fe20000000800 */
[----:B------:R-:W-:Y:S01]  /*19b0*/  LEA R6, R12, R19, 0x2 ;  /* 0x000000130c067211 */ /* 0x000fe200078e10ff */
[----:B------:R-:W-:Y:S01]  /*19c0*/  UIMAD UR4, UR9, UR4, URZ ;  /* 0x00000004090472a4 */ /* 0x000fe2000f8e023f */
[----:B------:R-:W-:Y:S02]  /*19d0*/  LEA.HI.X.SX32 R5, R13, R18, 0x1, P4 ;  /* 0x000000120d057211 */ /* 0x000fe400020f0eff */
[-C--:B------:R-:W-:Y:S01]  /*19e0*/  LEA R16, P1, R11, R10.reuse, 0x1 ;  /* 0x0000000a0b107211 */ /* 0x080fe200078208ff */
[----:B------:R-:W-:Y:S01]  /*19f0*/  USHF.L.U32 UR7, UR4, 0x2, URZ ;  /* 0x0000000204077899 */ /* 0x000fe2000800063f */
[-C--:B------:R-:W-:Y:S01]  /*1a00*/  LEA R12, P4, R19, R10.reuse, 0x1 ;  /* 0x0000000a130c7211 */ /* 0x080fe200078808ff */
[----:B------:R-:W-:Y:S01]  /*1a10*/  UIMAD.WIDE UR4, UR4, 0x4, URZ ;  /* 0x00000004040478a5 */ /* 0x000fe2000f8e023f */
[----:B------:R-:W-:-:S02]  /*1a20*/  LEA R10, P5, R6, R10, 0x1 ;  /* 0x0000000a060a7211 */ /* 0x000fc400078a08ff */
[-C--:B------:R-:W-:Y:S02]  /*1a30*/  LEA.HI.X.SX32 R17, R11, R18.reuse, 0x1, P1 ;  /* 0x000000120b117211 */ /* 0x080fe400008f0eff */
[-C--:B------:R-:W-:Y:S02]  /*1a40*/  LEA.HI.X.SX32 R13, R19, R18.reuse, 0x1, P4 ;  /* 0x00000012130d7211 */ /* 0x080fe400020f0eff */
[----:B------:R-:W-:Y:S01]  /*1a50*/  LEA.HI.X.SX32 R11, R6, R18, 0x1, P5 ;  /* 0x00000012060b7211 */ /* 0x000fe200028f0eff */
[----:B------:R-:W-:Y:S01]  /*1a60*/  FFMA R18, R9, 0.69314718246459960938, R28 ;  /* 0x3f31721809127823 */ /* 0x000fe2000000001c */
[----:B------:R-:W-:Y:S02]  /*1a70*/  FSETP.NEU.AND P3, PT, R3, RZ, PT ;  /* 0x000000ff0300720b */ /* 0x000fe40003f6d000 */
[----:B------:R-:W0:Y:S01]  /*1a80*/  LDC.64 R2, c[0x0][0x230] ;  /* 0x00008c00ff027b82 */ /* 0x000e220000000a00 */
[----:B--2---:R-:W-:Y:S01]  /*1a90*/  PRMT R6, R15, 0x7632, R6 ;  /* 0x000076320f067816 */ /* 0x004fe20000000006 */
[----:B------:R1:W-:Y:S01]  /*1aa0*/  STG.E.U16 desc[UR14][R4.64], R15 ;  /* 0x0000000f04007986 */ /* 0x0003e2000c10150e */
[----:B------:R-:W-:-:S02]  /*1ab0*/  FSEL R19, R14, -INF , P3 ;  /* 0xff8000000e137808 */ /* 0x000fc40001800000 */
[----:B----4-:R-:W-:Y:S01]  /*1ac0*/  PRMT R9, R8, 0x7632, R9 ;  /* 0x0000763208097816 */ /* 0x010fe20000000009 */
[----:B------:R2:W-:Y:S02]  /*1ad0*/  STG.E.U16 desc[UR14][R16.64], R8 ;  /* 0x0000000810007986 */ /* 0x0005e4000c10150e */
[----:B------:R-:W-:Y:S02]  /*1ae0*/  FFMA R19, R19, 0.69314718246459960938, R20 ;  /* 0x3f31721813137823 */ /* 0x000fe40000000014 */
[----:B------:R2:W-:Y:S04]  /*1af0*/  STG.E.U16 desc[UR14][R12.64], R6 ;  /* 0x000000060c007986 */ /* 0x0005e8000c10150e */
[----:B------:R2:W-:Y:S01]  /*1b00*/  STG.E.U16 desc[UR14][R10.64], R9 ;  /* 0x000000090a007986 */ /* 0x0005e2000c10150e */
[----:B-1----:R-:W-:-:S02]  /*1b10*/  IMAD.SHL.U32 R5, R26, 0x4, RZ ;  /* 0x000000041a057824 */ /* 0x002fc400078e00ff */
[----:B------:R-:W-:Y:S01]  /*1b20*/  IMAD.HI R26, R26, 0x4, RZ ;  /* 0x000000041a1a7827 */ /* 0x000fe200078e02ff */
[----:B------:R-:W-:Y:S02]  /*1b30*/  BAR.SYNC.DEFER_BLOCKING 0x0 ;  /* 0x0000000000007b1d */ /* 0x000fe40000010000 */
[----:B0-----:R-:W-:-:S04]  /*1b40*/  IADD3 R2, P1, P2, R5, UR7, R2 ;  /* 0x0000000705027c10 */ /* 0x001fc8000fa3e002 */
[----:B------:R-:W-:Y:S01]  /*1b50*/  IADD3.X R3, R26, UR5, R3, P1, P2 ;  /* 0x000000051a037c10 */ /* 0x000fe20008fe4403 */
[----:B------:R2:W-:Y:S01]  /*1b60*/  STS.64 [R0+UR6], R18 ;  /* 0x0000001200007988 */ /* 0x0005e20008000a06 */
[----:B------:R-:W-:Y:S06]  /*1b70*/  BAR.SYNC.DEFER_BLOCKING 0x0 ;  /* 0x0000000000007b1d */ /* 0x000fec0000010000 */
[----:B------:R-:W-:Y:S05]  /*1b80*/  @P0 EXIT ;  /* 0x000000000000094d */ /* 0x000fea0003800000 */
[----:B------:R-:W0:Y:S04]  /*1b90*/  LDS R7, [R7] ;  /* 0x0000000007077984 */ /* 0x000e280000000800 */
[----:B0-----:R-:W-:Y:S01]  /*1ba0*/  STG.E desc[UR14][R2.64], R7 ;  /* 0x0000000702007986 */ /* 0x001fe2000c10190e */
[----:B------:R-:W-:Y:S05]  /*1bb0*/  EXIT ;  /* 0x000000000000794d */ /* 0x000fea0003800000 */
.L_x_2:
[----:B------:R-:W-:-:S00]  /*1bc0*/  BRA `(.L_x_2) ;  /* 0xfffffffc00fc7947 */ /* 0x000fc0000383ffff */
[----:B------:R-:W-:-:S00]  /*1bd0*/  NOP ;  /* 0x0000000000007918 */ /* 0x000fc00000000000 */
        /* <DEDUP_REMOVED lines=10> */
.L_x_3:


//--------------------- .nv.global.init           --------------------------
	.section	.nv.global.init,"aw",@progbits
.nv.global.init:
	.type		_$_str,@object
	.size		_$_str,(.L_0 - _$_str)
_$_str:
        /*0000*/ 	.byte	0x5f, 0x5f, 0x43, 0x55, 0x44, 0x41, 0x5f, 0x46, 0x54, 0x5a, 0x00
.L_0:


//--------------------- .nv.shared.attn_fwd       --------------------------
	.section	.nv.shared.attn_fwd,"aw",@nobits
	.sectionflags	@""
	.align	16
	.zero		1024


//--------------------- .nv.shared.reserved.0     --------------------------
	.section	.nv.shared.reserved.0,"aw",@nobits
	.weak		__nv_reservedSMEM_offset_0_alias
	.size		__nv_reservedSMEM_offset_0_alias, 0, 0
	.other		__nv_reservedSMEM_offset_0_alias,@"STO_CUDA_RESERVED_SHARED STV_DEFAULT"
__nv_reservedSMEM_offset_0_alias:
	.zero		0


//--------------------- .nv.constant0.attn_fwd    --------------------------
	.section	.nv.constant0.attn_fwd,"a",@progbits
	.sectionflags	@""
	.align	4
.nv.constant0.attn_fwd:
	.zero		664


//--------------------- SYMBOLS --------------------------

	.type		.nv.reservedSmem.offset0,@object
	.size		.nv.reservedSmem.offset0,0x4
